	.target	sm_100a

	.elftype	@"ET_EXEC"


//--------------------- .note.nv.tkinfo           --------------------------
	.section	.note.nv.tkinfo,"",@"SHT_NOTE"
	.sectionflags	@"SHF_NOTE_NV_TKINFO"
	.tkinfo
        /*0018*/ 	.word	0x00000002
        /*0030*/ 	.string	""
        /*0030*/ 	.string	"ptxas"
        /*0030*/ 	.string	"Cuda compilation tools, release 13.0, V13.0.88"
        /*0030*/ 	.string	"Build cuda_13.0.r13.0/compiler.36424714_0"
        /*0030*/ 	.string	"-arch sm_100a -m 64 "



//--------------------- .note.nv.cuinfo           --------------------------
	.section	.note.nv.cuinfo,"",@"SHT_NOTE"
	.sectionflags	@"SHF_NOTE_NV_CUINFO"
        /*0018*/ 	.short	0x0002
        /*001a*/ 	.short	0x0064
        /*001c*/ 	.short	0x0082
	.zero		2


//--------------------- .nv.info                  --------------------------
	.section	.nv.info,"",@"SHT_CUDA_INFO"
	.align	4


	//----- nvinfo : EIATTR_REGCOUNT
	.align		4
        /*0000*/ 	.byte	0x04, 0x2f
        /*0002*/ 	.short	(.L_19 - .L_18)
	.align		4
.L_18:
        /*0004*/ 	.word	index@(_ZN7cutlass13device_kernelINS_4gemm6kernel13GemmUniversalIN4cute5tupleIJiiiiEEENS1_10collective13CollectiveMmaINS1_35MainloopSm100TmaUmmaWarpSpecializedILi4ELi2ELi4ENS5_IJNS4_1CILi2EEENSA_ILi1EEESC_EEEEENS5_IJNSA_ILi128EEESF_SF_EEENS_6half_tENS5_IJlSC_lEEESH_SI_NS4_8TiledMMAINS4_8MMA_AtomIJNS4_26SM100_MMA_F16BF16_2x1SM_SSISH_SH_fLi128ELi128ELNS4_4UMMA5MajorE0ELSN_0ELNSM_7ScaleInE0ELSO_0EEEEEENS4_6LayoutINS5_IJSC_SC_SC_EEENS5_IJNSA_ILi0EEEST_ST_EEEEENS5_IJNS4_10UnderscoreESW_SW_EEEEENS4_18SM100_TMA_2SM_LOADENS4_14ComposedLayoutINS4_7SwizzleILi3ELi4ELi3EEENS4_18smem_ptr_flag_bitsILi16EEENSR_INS5_IJNSA_ILi8EEENSA_ILi64EEEEEENS5_IJS16_SC_EEEEEEEvNS4_8identityESZ_S1A_vS1B_EENS_8epilogue10collective18CollectiveEpilogueINS1D_23Sm100TmaWarpSpecializedILi4ELi2ELi16ELb1ELb0EEEJNS5_IJS16_SF_SF_EEENS5_IJNSR_IS16_SC_EENSR_INS5_IJNSA_ILi16EEESB_EEENS5_IJSC_S16_EEEEEEEESH_SI_SH_SI_NS1D_6fusion15FusionCallbacksIS1H_NS1P_17LinearCombinationISH_fSH_fLNS_15FloatRoundStyleE2EEES1I_S1O_JEEENS4_5SM1004TMEM4LOAD26SM100_TMEM_LOAD_32dp32b16xENS4_13SM90_TMA_LOADENS10_INS11_ILi1ELi4ELi3EEES14_NSR_INS5_IJS15_S1K_EEENS5_IJS1K_SC_EEEEEEENS4_39AutoVectorizingCopyWithAssumedAlignmentILi128EEENS4_14SM90_TMA_STOREES24_S26_S26_EEEvvEEEEvNT_6ParamsE)
        /*0008*/ 	.word	0x0000005b


	//----- nvinfo : EIATTR_FRAME_SIZE
	.align		4
.L_19:
        /*000c*/ 	.byte	0x04, 0x11
        /*000e*/ 	.short	(.L_21 - .L_20)
	.align		4
.L_20:
        /*0010*/ 	.word	index@($__internal_2_$__cuda_sm10x_tcgen05_guardrail_trap_unallocated_columns_being_dealloced)
        /*0014*/ 	.word	0x00000000


	//----- nvinfo : EIATTR_FRAME_SIZE
	.align		4
.L_21:
        /*0018*/ 	.byte	0x04, 0x11
        /*001a*/ 	.short	(.L_23 - .L_22)
	.align		4
.L_22:
        /*001c*/ 	.word	index@($__internal_1_$__cuda_sm10x_tcgen05_guardrail_trap_phase_invalid_during_alloc)
        /*0020*/ 	.word	0x00000000


	//----- nvinfo : EIATTR_FRAME_SIZE
	.align		4
.L_23:
        /*0024*/ 	.byte	0x04, 0x11
        /*0026*/ 	.short	(.L_25 - .L_24)
	.align		4
.L_24:
        /*0028*/ 	.word	index@($__internal_0_$__cuda_sm10x_tcgen05_guardrail_trap_col_being_dealloced_not_returned_by_alloc)
        /*002c*/ 	.word	0x00000000


	//----- nvinfo : EIATTR_FRAME_SIZE
	.align		4
.L_25:
        /*0030*/ 	.byte	0x04, 0x11
        /*0032*/ 	.short	(.L_27 - .L_26)
	.align		4
.L_26:
        /*0034*/ 	.word	index@(_ZN7cutlass13device_kernelINS_4gemm6kernel13GemmUniversalIN4cute5tupleIJiiiiEEENS1_10collective13CollectiveMmaINS1_35MainloopSm100TmaUmmaWarpSpecializedILi4ELi2ELi4ENS5_IJNS4_1CILi2EEENSA_ILi1EEESC_EEEEENS5_IJNSA_ILi128EEESF_SF_EEENS_6half_tENS5_IJlSC_lEEESH_SI_NS4_8TiledMMAINS4_8MMA_AtomIJNS4_26SM100_MMA_F16BF16_2x1SM_SSISH_SH_fLi128ELi128ELNS4_4UMMA5MajorE0ELSN_0ELNSM_7ScaleInE0ELSO_0EEEEEENS4_6LayoutINS5_IJSC_SC_SC_EEENS5_IJNSA_ILi0EEEST_ST_EEEEENS5_IJNS4_10UnderscoreESW_SW_EEEEENS4_18SM100_TMA_2SM_LOADENS4_14ComposedLayoutINS4_7SwizzleILi3ELi4ELi3EEENS4_18smem_ptr_flag_bitsILi16EEENSR_INS5_IJNSA_ILi8EEENSA_ILi64EEEEEENS5_IJS16_SC_EEEEEEEvNS4_8identityESZ_S1A_vS1B_EENS_8epilogue10collective18CollectiveEpilogueINS1D_23Sm100TmaWarpSpecializedILi4ELi2ELi16ELb1ELb0EEEJNS5_IJS16_SF_SF_EEENS5_IJNSR_IS16_SC_EENSR_INS5_IJNSA_ILi16EEESB_EEENS5_IJSC_S16_EEEEEEEESH_SI_SH_SI_NS1D_6fusion15FusionCallbacksIS1H_NS1P_17LinearCombinationISH_fSH_fLNS_15FloatRoundStyleE2EEES1I_S1O_JEEENS4_5SM1004TMEM4LOAD26SM100_TMEM_LOAD_32dp32b16xENS4_13SM90_TMA_LOADENS10_INS11_ILi1ELi4ELi3EEES14_NSR_INS5_IJS15_S1K_EEENS5_IJS1K_SC_EEEEEEENS4_39AutoVectorizingCopyWithAssumedAlignmentILi128EEENS4_14SM90_TMA_STOREES24_S26_S26_EEEvvEEEEvNT_6ParamsE)
        /*0038*/ 	.word	0x00000000


	//----- nvinfo : EIATTR_MIN_STACK_SIZE
	.align		4
.L_27:
        /*003c*/ 	.byte	0x04, 0x12
        /*003e*/ 	.short	(.L_29 - .L_28)
	.align		4
.L_28:
        /*0040*/ 	.word	index@(_ZN7cutlass13device_kernelINS_4gemm6kernel13GemmUniversalIN4cute5tupleIJiiiiEEENS1_10collective13CollectiveMmaINS1_35MainloopSm100TmaUmmaWarpSpecializedILi4ELi2ELi4ENS5_IJNS4_1CILi2EEENSA_ILi1EEESC_EEEEENS5_IJNSA_ILi128EEESF_SF_EEENS_6half_tENS5_IJlSC_lEEESH_SI_NS4_8TiledMMAINS4_8MMA_AtomIJNS4_26SM100_MMA_F16BF16_2x1SM_SSISH_SH_fLi128ELi128ELNS4_4UMMA5MajorE0ELSN_0ELNSM_7ScaleInE0ELSO_0EEEEEENS4_6LayoutINS5_IJSC_SC_SC_EEENS5_IJNSA_ILi0EEEST_ST_EEEEENS5_IJNS4_10UnderscoreESW_SW_EEEEENS4_18SM100_TMA_2SM_LOADENS4_14ComposedLayoutINS4_7SwizzleILi3ELi4ELi3EEENS4_18smem_ptr_flag_bitsILi16EEENSR_INS5_IJNSA_ILi8EEENSA_ILi64EEEEEENS5_IJS16_SC_EEEEEEEvNS4_8identityESZ_S1A_vS1B_EENS_8epilogue10collective18CollectiveEpilogueINS1D_23Sm100TmaWarpSpecializedILi4ELi2ELi16ELb1ELb0EEEJNS5_IJS16_SF_SF_EEENS5_IJNSR_IS16_SC_EENSR_INS5_IJNSA_ILi16EEESB_EEENS5_IJSC_S16_EEEEEEEESH_SI_SH_SI_NS1D_6fusion15FusionCallbacksIS1H_NS1P_17LinearCombinationISH_fSH_fLNS_15FloatRoundStyleE2EEES1I_S1O_JEEENS4_5SM1004TMEM4LOAD26SM100_TMEM_LOAD_32dp32b16xENS4_13SM90_TMA_LOADENS10_INS11_ILi1ELi4ELi3EEES14_NSR_INS5_IJS15_S1K_EEENS5_IJS1K_SC_EEEEEEENS4_39AutoVectorizingCopyWithAssumedAlignmentILi128EEENS4_14SM90_TMA_STOREES24_S26_S26_EEEvvEEEEvNT_6ParamsE)
        /*0044*/ 	.word	0x00000000
.L_29:


//--------------------- .nv.compat                --------------------------
	.section	.nv.compat,"",@"SHT_CUDA_COMPAT_INFO"
	.align	4
        /*0000*/ 	.byte	0x02, 0x09, 0x01, 0x00, 0x02, 0x02, 0x02, 0x00, 0x02, 0x05, 0x05, 0x00, 0x03, 0x07, 0x01, 0x01
        /*0010*/ 	.byte	0x02, 0x03, 0x01, 0x00, 0x02, 0x06, 0x01, 0x00, 0x04, 0x0b, 0x08, 0x00, 0x09, 0x00, 0x00, 0x00
        /*0020*/ 	.byte	0x00, 0x00, 0x00, 0x00


//--------------------- .nv.info._ZN7cutlass13device_kernelINS_4gemm6kernel13GemmUniversalIN4cute5tupleIJiiiiEEENS1_10collective13CollectiveMmaINS1_35MainloopSm100TmaUmmaWarpSpecializedILi4ELi2ELi4ENS5_IJNS4_1CILi2EEENSA_ILi1EEESC_EEEEENS5_IJNSA_ILi128EEESF_SF_EEENS_6half_tENS5_IJlSC_lEEESH_SI_NS4_8TiledMMAINS4_8MMA_AtomIJNS4_26SM100_MMA_F16BF16_2x1SM_SSISH_SH_fLi128ELi128ELNS4_4UMMA5MajorE0ELSN_0ELNSM_7ScaleInE0ELSO_0EEEEEENS4_6LayoutINS5_IJSC_SC_SC_EEENS5_IJNSA_ILi0EEEST_ST_EEEEENS5_IJNS4_10UnderscoreESW_SW_EEEEENS4_18SM100_TMA_2SM_LOADENS4_14ComposedLayoutINS4_7SwizzleILi3ELi4ELi3EEENS4_18smem_ptr_flag_bitsILi16EEENSR_INS5_IJNSA_ILi8EEENSA_ILi64EEEEEENS5_IJS16_SC_EEEEEEEvNS4_8identityESZ_S1A_vS1B_EENS_8epilogue10collective18CollectiveEpilogueINS1D_23Sm100TmaWarpSpecializedILi4ELi2ELi16ELb1ELb0EEEJNS5_IJS16_SF_SF_EEENS5_IJNSR_IS16_SC_EENSR_INS5_IJNSA_ILi16EEESB_EEENS5_IJSC_S16_EEEEEEEESH_SI_SH_SI_NS1D_6fusion15FusionCallbacksIS1H_NS1P_17LinearCombinationISH_fSH_fLNS_15FloatRoundStyleE2EEES1I_S1O_JEEENS4_5SM1004TMEM4LOAD26SM100_TMEM_LOAD_32dp32b16xENS4_13SM90_TMA_LOADENS10_INS11_ILi1ELi4ELi3EEES14_NSR_INS5_IJS15_S1K_EEENS5_IJS1K_SC_EEEEEEENS4_39AutoVectorizingCopyWithAssumedAlignmentILi128EEENS4_14SM90_TMA_STOREES24_S26_S26_EEEvvEEEEvNT_6ParamsE --------------------------
	.section	.nv.info._ZN7cutlass13device_kernelINS_4gemm6kernel13GemmUniversalIN4cute5tupleIJiiiiEEENS1_10collective13CollectiveMmaINS1_35MainloopSm100TmaUmmaWarpSpecializedILi4ELi2ELi4ENS5_IJNS4_1CILi2EEENSA_ILi1EEESC_EEEEENS5_IJNSA_ILi128EEESF_SF_EEENS_6half_tENS5_IJlSC_lEEESH_SI_NS4_8TiledMMAINS4_8MMA_AtomIJNS4_26SM100_MMA_F16BF16_2x1SM_SSISH_SH_fLi128ELi128ELNS4_4UMMA5MajorE0ELSN_0ELNSM_7ScaleInE0ELSO_0EEEEEENS4_6LayoutINS5_IJSC_SC_SC_EEENS5_IJNSA_ILi0EEEST_ST_EEEEENS5_IJNS4_10UnderscoreESW_SW_EEEEENS4_18SM100_TMA_2SM_LOADENS4_14ComposedLayoutINS4_7SwizzleILi3ELi4ELi3EEENS4_18smem_ptr_flag_bitsILi16EEENSR_INS5_IJNSA_ILi8EEENSA_ILi64EEEEEENS5_IJS16_SC_EEEEEEEvNS4_8identityESZ_S1A_vS1B_EENS_8epilogue10collective18CollectiveEpilogueINS1D_23Sm100TmaWarpSpecializedILi4ELi2ELi16ELb1ELb0EEEJNS5_IJS16_SF_SF_EEENS5_IJNSR_IS16_SC_EENSR_INS5_IJNSA_ILi16EEESB_EEENS5_IJSC_S16_EEEEEEEESH_SI_SH_SI_NS1D_6fusion15FusionCallbacksIS1H_NS1P_17LinearCombinationISH_fSH_fLNS_15FloatRoundStyleE2EEES1I_S1O_JEEENS4_5SM1004TMEM4LOAD26SM100_TMEM_LOAD_32dp32b16xENS4_13SM90_TMA_LOADENS10_INS11_ILi1ELi4ELi3EEES14_NSR_INS5_IJS15_S1K_EEENS5_IJS1K_SC_EEEEEEENS4_39AutoVectorizingCopyWithAssumedAlignmentILi128EEENS4_14SM90_TMA_STOREES24_S26_S26_EEEvvEEEEvNT_6ParamsE,"",@"SHT_CUDA_INFO"
	.sectionflags	@""
	.align	4


	//----- nvinfo : EIATTR_CUDA_API_VERSION
	.align		4
        /*0000*/ 	.byte	0x04, 0x37
        /*0002*/ 	.short	(.L_31 - .L_30)
.L_30:
        /*0004*/ 	.word	0x00000082


	//----- nvinfo : EIATTR_KPARAM_INFO
	.align		4
.L_31:
        /*0008*/ 	.byte	0x04, 0x17
        /*000a*/ 	.short	(.L_33 - .L_32)
.L_32:
        /*000c*/ 	.word	0x00000000
        /*0010*/ 	.short	0x0000
        /*0012*/ 	.short	0x0000
        /*0014*/ 	.byte	0x00, 0xf0, 0x01, 0x20


	//----- nvinfo : EIATTR_AT_ENTRY_FRAGMENTS
	.align		4
.L_33:
        /*0018*/ 	.byte	0x04, 0x4f
        /*001a*/ 	.short	(.L_35 - .L_34)


	//   ....[0]....
.L_34:
        /*001c*/ 	.word	0x00000007


	//----- nvinfo : EIATTR_RESERVED_SMEM_USED
	.align		4
.L_35:
        /*0020*/ 	.byte	0x01, 0x41
	.zero		2


	//----- nvinfo : EIATTR_SPARSE_MMA_MASK
	.align		4
        /*0024*/ 	.byte	0x03, 0x50
        /*0026*/ 	.short	0x0000


	//----- nvinfo : EIATTR_TCGEN05_2CTA_USED
	.align		4
        /*0028*/ 	.byte	0x01, 0x52
	.zero		2


	//----- nvinfo : EIATTR_MAXREG_COUNT
	.align		4
        /*002c*/ 	.byte	0x03, 0x1b
        /*002e*/ 	.short	0x00ff


	//----- nvinfo : EIATTR_NUM_BARRIERS
	.align		4
        /*0030*/ 	.byte	0x02, 0x4c
        /*0032*/ 	.byte	0x07
	.zero		1


	//----- nvinfo : EIATTR_EXTERNS
	.align		4
        /*0034*/ 	.byte	0x04, 0x0f
        /*0036*/ 	.short	(.L_37 - .L_36)


	//   ....[0]....
	.align		4
.L_36:
        /*0038*/ 	.word	index@(__assertfail)


	//----- nvinfo : EIATTR_MERCURY_ISA_VERSION
	.align		4
.L_37:
        /*003c*/ 	.byte	0x03, 0x5f
        /*003e*/ 	.short	0x0101


	//----- nvinfo : EIATTR_INT_WARP_WIDE_INSTR_OFFSETS
	.align		4
        /*0040*/ 	.byte	0x04, 0x31
        /*0042*/ 	.short	(.L_39 - .L_38)


	//   ....[0]....
.L_38:
        /*0044*/ 	.word	0x00000d10


	//   ....[1]....
        /*0048*/ 	.word	0x00000db0


	//   ....[2]....
        /*004c*/ 	.word	0x00002240


	//   ....[3]....
        /*0050*/ 	.word	0x000042e0


	//   ....[4]....
        /*0054*/ 	.word	0x00004300


	//   ....[5]....
        /*0058*/ 	.word	0x00004330


	//   ....[6]....
        /*005c*/ 	.word	0x00004c70


	//   ....[7]....
        /*0060*/ 	.word	0x00004c90


	//   ....[8]....
        /*0064*/ 	.word	0x00004d80


	//   ....[9]....
        /*0068*/ 	.word	0x00004e40


	//   ....[10]....
        /*006c*/ 	.word	0x00004e60


	//   ....[11]....
        /*0070*/ 	.word	0x00004f50


	//   ....[12]....
        /*0074*/ 	.word	0x00005020


	//   ....[13]....
        /*0078*/ 	.word	0x00005040


	//   ....[14]....
        /*007c*/ 	.word	0x00005170


	//   ....[15]....
        /*0080*/ 	.word	0x000052f0


	//   ....[16]....
        /*0084*/ 	.word	0x00005300


	//   ....[17]....
        /*0088*/ 	.word	0x00005490


	//----- nvinfo : EIATTR_COOP_GROUP_MASK_REGIDS
	.align		4
.L_39:
        /*008c*/ 	.byte	0x04, 0x29
        /*008e*/ 	.short	(.L_41 - .L_40)


	//   ....[0]....
.L_40:
        /*0090*/ 	.word	0xffffffff


	//   ....[1]....
        /*0094*/ 	.word	0xffffffff


	//   ....[2]....
        /*0098*/ 	.word	0xffffffff


	//   ....[3]....
        /*009c*/ 	.word	0xffffffff


	//   ....[4]....
        /*00a0*/ 	.word	0xffffffff


	//   ....[5]....
        /*00a4*/ 	.word	0xffffffff


	//   ....[6]....
        /*00a8*/ 	.word	0xffffffff


	//   ....[7]....
        /*00ac*/ 	.word	0xffffffff


	//   ....[8]....
        /*00b0*/ 	.word	0xffffffff


	//   ....[9]....
        /*00b4*/ 	.word	0xffffffff


	//   ....[10]....
        /*00b8*/ 	.word	0xffffffff


	//   ....[11]....
        /*00bc*/ 	.word	0xffffffff


	//   ....[12]....
        /*00c0*/ 	.word	0xffffffff


	//   ....[13]....
        /*00c4*/ 	.word	0xffffffff


	//----- nvinfo : EIATTR_COOP_GROUP_INSTR_OFFSETS
	.align		4
.L_41:
        /*00c8*/ 	.byte	0x04, 0x28
        /*00ca*/ 	.short	(.L_43 - .L_42)


	//   ....[0]....
.L_42:
        /*00cc*/ 	.word	0x000000c0


	//   ....[1]....
        /*00d0*/ 	.word	0x00000500


	//   ....[2]....
        /*00d4*/ 	.word	0x00000680


	//   ....[3]....
        /*00d8*/ 	.word	0x00000810


	//   ....[4]....
        /*00dc*/ 	.word	0x00000900


	//   ....[5]....
        /*00e0*/ 	.word	0x00000a60


	//   ....[6]....
        /*00e4*/ 	.word	0x00000bf0


	//   ....[7]....
        /*00e8*/ 	.word	0x00000e30


	//   ....[8]....
        /*00ec*/ 	.word	0x00002120


	//   ....[9]....
        /*00f0*/ 	.word	0x00002f00


	//   ....[10]....
        /*00f4*/ 	.word	0x000033d0


	//   ....[11]....
        /*00f8*/ 	.word	0x00003400


	//   ....[12]....
        /*00fc*/ 	.word	0x000041e0


	//   ....[13]....
        /*0100*/ 	.word	0x000043f0


	//----- nvinfo : EIATTR_VRC_CTA_INIT_COUNT
	.align		4
.L_43:
        /*0104*/ 	.byte	0x02, 0x4a
        /*0106*/ 	.byte	0x80
	.zero		1


	//----- nvinfo : EIATTR_SYSCALL_OFFSETS
	.align		4
        /*0108*/ 	.byte	0x04, 0x46
        /*010a*/ 	.short	(.L_45 - .L_44)


	//   ....[0]....
.L_44:
        /*010c*/ 	.word	0x00005f50


	//   ....[1]....
        /*0110*/ 	.word	0x00006040


	//   ....[2]....
        /*0114*/ 	.word	0x00006780


	//   ....[3]....
        /*0118*/ 	.word	0x000070a0


	//   ....[4]....
        /*011c*/ 	.word	0x00007960


	//   ....[5]....
        /*0120*/ 	.word	0x00008220


	//----- nvinfo : EIATTR_MBARRIER_INSTR_OFFSETS
	.align		4
.L_45:
        /*0124*/ 	.byte	0x04, 0x39
        /*0126*/ 	.short	(.L_47 - .L_46)


	//   ....[0]....
.L_46:
        /*0128*/ 	.word	0x000005f0
        /*012c*/ 	.word	0x000000ff
        /*0130*/ 	.word	0x00000000
        /*0134*/ 	.short	0x0100
        /*0136*/ 	.byte	0x08
	.zero		1


	//   ....[1]....
        /*0138*/ 	.word	0x00000600
        /*013c*/ 	.word	0x000000ff
        /*0140*/ 	.word	0x00000020
        /*0144*/ 	.short	0x0100
        /*0146*/ 	.byte	0x08
	.zero		1


	//   ....[2]....
        /*0148*/ 	.word	0x00000610
        /*014c*/ 	.word	0x000000ff
        /*0150*/ 	.word	0x00000008
        /*0154*/ 	.short	0x0100
        /*0156*/ 	.byte	0x08
	.zero		1


	//   ....[3]....
        /*0158*/ 	.word	0x00000620
        /*015c*/ 	.word	0x000000ff
        /*0160*/ 	.word	0x00000028
        /*0164*/ 	.short	0x0100
        /*0166*/ 	.byte	0x08
	.zero		1


	//   ....[4]....
        /*0168*/ 	.word	0x00000630
        /*016c*/ 	.word	0x000000ff
        /*0170*/ 	.word	0x00000010
        /*0174*/ 	.short	0x0100
        /*0176*/ 	.byte	0x08
	.zero		1


	//   ....[5]....
        /*0178*/ 	.word	0x00000640
        /*017c*/ 	.word	0x000000ff
        /*0180*/ 	.word	0x00000030
        /*0184*/ 	.short	0x0100
        /*0186*/ 	.byte	0x08
	.zero		1


	//   ....[6]....
        /*0188*/ 	.word	0x00000650
        /*018c*/ 	.word	0x000000ff
        /*0190*/ 	.word	0x00000018
        /*0194*/ 	.short	0x0100
        /*0196*/ 	.byte	0x08
	.zero		1


	//   ....[7]....
        /*0198*/ 	.word	0x00000660
        /*019c*/ 	.word	0x000000ff
        /*01a0*/ 	.word	0x00000038
        /*01a4*/ 	.short	0x0100
        /*01a6*/ 	.byte	0x08
	.zero		1


	//   ....[8]....
        /*01a8*/ 	.word	0x00000780
        /*01ac*/ 	.word	0x000000ff
        /*01b0*/ 	.word	0x00000040
        /*01b4*/ 	.short	0x0100
        /*01b6*/ 	.byte	0x09
	.zero		1


	//   ....[9]....
        /*01b8*/ 	.word	0x00000790
        /*01bc*/ 	.word	0x000000ff
        /*01c0*/ 	.word	0x00000060
        /*01c4*/ 	.short	0x0100
        /*01c6*/ 	.byte	0x09
	.zero		1


	//   ....[10]....
        /*01c8*/ 	.word	0x000007a0
        /*01cc*/ 	.word	0x000000ff
        /*01d0*/ 	.word	0x00000048
        /*01d4*/ 	.short	0x0100
        /*01d6*/ 	.byte	0x09
	.zero		1


	//   ....[11]....
        /*01d8*/ 	.word	0x000007b0
        /*01dc*/ 	.word	0x000000ff
        /*01e0*/ 	.word	0x00000068
        /*01e4*/ 	.short	0x0100
        /*01e6*/ 	.byte	0x09
	.zero		1


	//   ....[12]....
        /*01e8*/ 	.word	0x000007c0
        /*01ec*/ 	.word	0x000000ff
        /*01f0*/ 	.word	0x00000050
        /*01f4*/ 	.short	0x0100
        /*01f6*/ 	.byte	0x09
	.zero		1


	//   ....[13]....
        /*01f8*/ 	.word	0x000007d0
        /*01fc*/ 	.word	0x000000ff
        /*0200*/ 	.word	0x00000070
        /*0204*/ 	.short	0x0100
        /*0206*/ 	.byte	0x09
	.zero		1


	//   ....[14]....
        /*0208*/ 	.word	0x000007e0
        /*020c*/ 	.word	0x000000ff
        /*0210*/ 	.word	0x00000058
        /*0214*/ 	.short	0x0100
        /*0216*/ 	.byte	0x09
	.zero		1


	//   ....[15]....
        /*0218*/ 	.word	0x000007f0
        /*021c*/ 	.word	0x000000ff
        /*0220*/ 	.word	0x00000078
        /*0224*/ 	.short	0x0100
        /*0226*/ 	.byte	0x09
	.zero		1


	//   ....[16]....
        /*0228*/ 	.word	0x000008d0
        /*022c*/ 	.word	0x000000ff
        /*0230*/ 	.word	0x00000080
        /*0234*/ 	.short	0x0100
        /*0236*/ 	.byte	0x08
	.zero		1


	//   ....[17]....
        /*0238*/ 	.word	0x000008e0
        /*023c*/ 	.word	0x000000ff
        /*0240*/ 	.word	0x00000088
        /*0244*/ 	.short	0x0100
        /*0246*/ 	.byte	0x08
	.zero		1


	//   ....[18]....
        /*0248*/ 	.word	0x00000a10
        /*024c*/ 	.word	0x000000ff
        /*0250*/ 	.word	0x00000090
        /*0254*/ 	.short	0x0100
        /*0256*/ 	.byte	0x08
	.zero		1


	//   ....[19]....
        /*0258*/ 	.word	0x00000a20
        /*025c*/ 	.word	0x000000ff
        /*0260*/ 	.word	0x000000a0
        /*0264*/ 	.short	0x0100
        /*0266*/ 	.byte	0x08
	.zero		1


	//   ....[20]....
        /*0268*/ 	.word	0x00000a30
        /*026c*/ 	.word	0x000000ff
        /*0270*/ 	.word	0x00000098
        /*0274*/ 	.short	0x0100
        /*0276*/ 	.byte	0x08
	.zero		1


	//   ....[21]....
        /*0278*/ 	.word	0x00000a40
        /*027c*/ 	.word	0x000000ff
        /*0280*/ 	.word	0x000000a8
        /*0284*/ 	.short	0x0100
        /*0286*/ 	.byte	0x08
	.zero		1


	//   ....[22]....
        /*0288*/ 	.word	0x00000b60
        /*028c*/ 	.word	0x000000ff
        /*0290*/ 	.word	0x000000b0
        /*0294*/ 	.short	0x0100
        /*0296*/ 	.byte	0x09
	.zero		1


	//   ....[23]....
        /*0298*/ 	.word	0x00000b70
        /*029c*/ 	.word	0x000000ff
        /*02a0*/ 	.word	0x000000d0
        /*02a4*/ 	.short	0x0100
        /*02a6*/ 	.byte	0x09
	.zero		1


	//   ....[24]....
        /*02a8*/ 	.word	0x00000b80
        /*02ac*/ 	.word	0x000000ff
        /*02b0*/ 	.word	0x000000b8
        /*02b4*/ 	.short	0x0100
        /*02b6*/ 	.byte	0x09
	.zero		1


	//   ....[25]....
        /*02b8*/ 	.word	0x00000b90
        /*02bc*/ 	.word	0x000000ff
        /*02c0*/ 	.word	0x000000d8
        /*02c4*/ 	.short	0x0100
        /*02c6*/ 	.byte	0x09
	.zero		1


	//   ....[26]....
        /*02c8*/ 	.word	0x00000ba0
        /*02cc*/ 	.word	0x000000ff
        /*02d0*/ 	.word	0x000000c0
        /*02d4*/ 	.short	0x0100
        /*02d6*/ 	.byte	0x09
	.zero		1


	//   ....[27]....
        /*02d8*/ 	.word	0x00000bb0
        /*02dc*/ 	.word	0x000000ff
        /*02e0*/ 	.word	0x000000e0
        /*02e4*/ 	.short	0x0100
        /*02e6*/ 	.byte	0x09
	.zero		1


	//   ....[28]....
        /*02e8*/ 	.word	0x00000bc0
        /*02ec*/ 	.word	0x000000ff
        /*02f0*/ 	.word	0x000000c8
        /*02f4*/ 	.short	0x0100
        /*02f6*/ 	.byte	0x09
	.zero		1


	//   ....[29]....
        /*02f8*/ 	.word	0x00000bd0
        /*02fc*/ 	.word	0x000000ff
        /*0300*/ 	.word	0x000000e8
        /*0304*/ 	.short	0x0100
        /*0306*/ 	.byte	0x09
	.zero		1


	//   ....[30]....
        /*0308*/ 	.word	0x00000cc0
        /*030c*/ 	.word	0x000000ff
        /*0310*/ 	.word	0x000000f0
        /*0314*/ 	.short	0x0100
        /*0316*/ 	.byte	0x08
	.zero		1


	//   ....[31]....
        /*0318*/ 	.word	0x00000cd0
        /*031c*/ 	.word	0x000000ff
        /*0320*/ 	.word	0x00000100
        /*0324*/ 	.short	0x0100
        /*0326*/ 	.byte	0x08
	.zero		1


	//   ....[32]....
        /*0328*/ 	.word	0x00000ce0
        /*032c*/ 	.word	0x000000ff
        /*0330*/ 	.word	0x000000f8
        /*0334*/ 	.short	0x0100
        /*0336*/ 	.byte	0x08
	.zero		1


	//   ....[33]....
        /*0338*/ 	.word	0x00000cf0
        /*033c*/ 	.word	0x000000ff
        /*0340*/ 	.word	0x00000108
        /*0344*/ 	.short	0x0100
        /*0346*/ 	.byte	0x08
	.zero		1


	//   ....[34]....
        /*0348*/ 	.word	0x00000de0
        /*034c*/ 	.word	0x000000ff
        /*0350*/ 	.word	0x00000110
        /*0354*/ 	.short	0x0100
        /*0356*/ 	.byte	0x07
	.zero		1


	//   ....[35]....
        /*0358*/ 	.word	0x000017f0
        /*035c*/ 	.word	0x00000003
        /*0360*/ 	.word	0x00000100
        /*0364*/ 	.short	0x010a
        /*0366*/ 	.byte	0xff
	.zero		1


	//   ....[36]....
        /*0368*/ 	.word	0x00001820
        /*036c*/ 	.word	0x00000003
        /*0370*/ 	.word	0x000000f0
        /*0374*/ 	.short	0x0101
        /*0376*/ 	.byte	0xff
	.zero		1


	//   ....[37]....
        /*0378*/ 	.word	0x00001920
        /*037c*/ 	.word	0x000000ff
        /*0380*/ 	.word	0x00000020
        /*0384*/ 	.short	0x010a
        /*0386*/ 	.byte	0x08
	.zero		1


	//   ....[38]....
        /*0388*/ 	.word	0x000019e0
        /*038c*/ 	.word	0x000000ff
        /*0390*/ 	.word	0x00000020
        /*0394*/ 	.short	0x010a
        /*0396*/ 	.byte	0x21
	.zero		1


	//   ....[39]....
        /*0398*/ 	.word	0x00001b90
        /*039c*/ 	.word	0x000000ff
        /*03a0*/ 	.word	0x00000020
        /*03a4*/ 	.short	0x010a
        /*03a6*/ 	.byte	0x08
	.zero		1


	//   ....[40]....
        /*03a8*/ 	.word	0x00001d40
        /*03ac*/ 	.word	0x000000ff
        /*03b0*/ 	.word	0x00000088
        /*03b4*/ 	.short	0x0101
        /*03b6*/ 	.byte	0x06
	.zero		1


	//   ....[41]....
        /*03b8*/ 	.word	0x00001d60
        /*03bc*/ 	.word	0x000000ff
        /*03c0*/ 	.word	0x00000020
        /*03c4*/ 	.short	0x010a
        /*03c6*/ 	.byte	0x08
	.zero		1


	//   ....[42]....
        /*03c8*/ 	.word	0x00001de0
        /*03cc*/ 	.word	0x000000ff
        /*03d0*/ 	.word	0x00000020
        /*03d4*/ 	.short	0x010a
        /*03d6*/ 	.byte	0x21
	.zero		1


	//   ....[43]....
        /*03d8*/ 	.word	0x00001f70
        /*03dc*/ 	.word	0x000000ff
        /*03e0*/ 	.word	0x00000020
        /*03e4*/ 	.short	0x010a
        /*03e6*/ 	.byte	0x08
	.zero		1


	//   ....[44]....
        /*03e8*/ 	.word	0x00002150
        /*03ec*/ 	.word	0x00000002
        /*03f0*/ 	.word	0x00000090
        /*03f4*/ 	.short	0x010a
        /*03f6*/ 	.byte	0xff
	.zero		1


	//   ....[45]....
        /*03f8*/ 	.word	0x00002210
        /*03fc*/ 	.word	0x00000002
        /*0400*/ 	.word	0x00000000
        /*0404*/ 	.short	0x0101
        /*0406*/ 	.byte	0xff
	.zero		1


	//   ....[46]....
        /*0408*/ 	.word	0x00002770
        /*040c*/ 	.word	0x000000ff
        /*0410*/ 	.word	0x00000000
        /*0414*/ 	.short	0x010a
        /*0416*/ 	.byte	0x04
	.zero		1


	//   ....[47]....
        /*0418*/ 	.word	0x00002800
        /*041c*/ 	.word	0x000000ff
        /*0420*/ 	.word	0x00000000
        /*0424*/ 	.short	0x010a
        /*0426*/ 	.byte	0x04
	.zero		1


	//   ....[48]....
        /*0428*/ 	.word	0x00002890
        /*042c*/ 	.word	0x000000ff
        /*0430*/ 	.word	0x00000000
        /*0434*/ 	.short	0x010a
        /*0436*/ 	.byte	0x04
	.zero		1


	//   ....[49]....
        /*0438*/ 	.word	0x00002930
        /*043c*/ 	.word	0x00000000
        /*0440*/ 	.word	0x00000000
        /*0444*/ 	.short	0x010a
        /*0446*/ 	.byte	0xff
	.zero		1


	//   ....[50]....
        /*0448*/ 	.word	0x00002a60
        /*044c*/ 	.word	0x00000000
        /*0450*/ 	.word	0x000000f0
        /*0454*/ 	.short	0x010a
        /*0456*/ 	.byte	0xff
	.zero		1


	//   ....[51]....
        /*0458*/ 	.word	0x00002ad0
        /*045c*/ 	.word	0x00000004
        /*0460*/ 	.word	0x00000000
        /*0464*/ 	.short	0x0101
        /*0466*/ 	.byte	0xff
	.zero		1


	//   ....[52]....
        /*0468*/ 	.word	0x00002af0
        /*046c*/ 	.word	0x000000ff
        /*0470*/ 	.word	0x000000a0
        /*0474*/ 	.short	0x010a
        /*0476*/ 	.byte	0x05
	.zero		1


	//   ....[53]....
        /*0478*/ 	.word	0x00002c10
        /*047c*/ 	.word	0x00000000
        /*0480*/ 	.word	0x00000090
        /*0484*/ 	.short	0x010a
        /*0486*/ 	.byte	0xff
	.zero		1


	//   ....[54]....
        /*0488*/ 	.word	0x00002d10
        /*048c*/ 	.word	0x00000000
        /*0490*/ 	.word	0x00000000
        /*0494*/ 	.short	0x0101
        /*0496*/ 	.byte	0xff
	.zero		1


	//   ....[55]....
        /*0498*/ 	.word	0x00002da0
        /*049c*/ 	.word	0x000000ff
        /*04a0*/ 	.word	0x000000a0
        /*04a4*/ 	.short	0x0106
        /*04a6*/ 	.byte	0x05
	.zero		1


	//   ....[56]....
        /*04a8*/ 	.word	0x00002dc0
        /*04ac*/ 	.word	0x000000ff
        /*04b0*/ 	.word	0x000000a0
        /*04b4*/ 	.short	0x010a
        /*04b6*/ 	.byte	0x05
	.zero		1


	//   ....[57]....
        /*04b8*/ 	.word	0x00002e50
        /*04bc*/ 	.word	0x000000ff
        /*04c0*/ 	.word	0x000000a0
        /*04c4*/ 	.short	0x0106
        /*04c6*/ 	.byte	0x04
	.zero		1


	//   ....[58]....
        /*04c8*/ 	.word	0x00002e90
        /*04cc*/ 	.word	0x00000000
        /*04d0*/ 	.word	0x000000a0
        /*04d4*/ 	.short	0x010a
        /*04d6*/ 	.byte	0xff
	.zero		1


	//   ....[59]....
        /*04d8*/ 	.word	0x000030d0
        /*04dc*/ 	.word	0x000000ff
        /*04e0*/ 	.word	0x00000008
        /*04e4*/ 	.short	0x010a
        /*04e6*/ 	.byte	0x06
	.zero		1


	//   ....[60]....
        /*04e8*/ 	.word	0x000030f0
        /*04ec*/ 	.word	0x000000ff
        /*04f0*/ 	.word	0x00000008
        /*04f4*/ 	.short	0x010a
        /*04f6*/ 	.byte	0x06
	.zero		1


	//   ....[61]....
        /*04f8*/ 	.word	0x00003280
        /*04fc*/ 	.word	0x000000ff
        /*0500*/ 	.word	0x00000008
        /*0504*/ 	.short	0x010a
        /*0506*/ 	.byte	0x06
	.zero		1


	//   ....[62]....
        /*0508*/ 	.word	0x000032a0
        /*050c*/ 	.word	0x000000ff
        /*0510*/ 	.word	0x00000008
        /*0514*/ 	.short	0x010a
        /*0516*/ 	.byte	0x06
	.zero		1


	//   ....[63]....
        /*0518*/ 	.word	0x00003360
        /*051c*/ 	.word	0x000000ff
        /*0520*/ 	.word	0x00000000
        /*0524*/ 	.short	0x0101
        /*0526*/ 	.byte	0x07
	.zero		1


	//   ....[64]....
        /*0528*/ 	.word	0x00003720
        /*052c*/ 	.word	0x00000000
        /*0530*/ 	.word	0x00000090
        /*0534*/ 	.short	0x010a
        /*0536*/ 	.byte	0xff
	.zero		1


	//   ....[65]....
        /*0538*/ 	.word	0x000037e0
        /*053c*/ 	.word	0x00000000
        /*0540*/ 	.word	0x00000000
        /*0544*/ 	.short	0x0101
        /*0546*/ 	.byte	0xff
	.zero		1


	//   ....[66]....
        /*0548*/ 	.word	0x00003890
        /*054c*/ 	.word	0x000000ff
        /*0550*/ 	.word	0x00000000
        /*0554*/ 	.short	0x010a
        /*0556*/ 	.byte	0x09
	.zero		1


	//   ....[67]....
        /*0558*/ 	.word	0x000038b0
        /*055c*/ 	.word	0x000000ff
        /*0560*/ 	.word	0x000000d0
        /*0564*/ 	.short	0x010a
        /*0566*/ 	.byte	0x08
	.zero		1


	//   ....[68]....
        /*0568*/ 	.word	0x00003960
        /*056c*/ 	.word	0x000000ff
        /*0570*/ 	.word	0x00000000
        /*0574*/ 	.short	0x010a
        /*0576*/ 	.byte	0x0e
	.zero		1


	//   ....[69]....
        /*0578*/ 	.word	0x00003a90
        /*057c*/ 	.word	0x000000ff
        /*0580*/ 	.word	0x00000000
        /*0584*/ 	.short	0x010a
        /*0586*/ 	.byte	0x26
	.zero		1


	//   ....[70]....
        /*0588*/ 	.word	0x00003ed0
        /*058c*/ 	.word	0x000000ff
        /*0590*/ 	.word	0x00000000
        /*0594*/ 	.short	0x010a
        /*0596*/ 	.byte	0x08
	.zero		1


	//   ....[71]....
        /*0598*/ 	.word	0x00003f60
        /*059c*/ 	.word	0x000000ff
        /*05a0*/ 	.word	0x00000000
        /*05a4*/ 	.short	0x010a
        /*05a6*/ 	.byte	0x08
	.zero		1


	//   ....[72]....
        /*05a8*/ 	.word	0x00003ff0
        /*05ac*/ 	.word	0x000000ff
        /*05b0*/ 	.word	0x00000000
        /*05b4*/ 	.short	0x010a
        /*05b6*/ 	.byte	0x08
	.zero		1


	//   ....[73]....
        /*05b8*/ 	.word	0x00004090
        /*05bc*/ 	.word	0x00000000
        /*05c0*/ 	.word	0x00000000
        /*05c4*/ 	.short	0x010a
        /*05c6*/ 	.byte	0xff
	.zero		1


	//   ....[74]....
        /*05c8*/ 	.word	0x000040d0
        /*05cc*/ 	.word	0x00000000
        /*05d0*/ 	.word	0x00000000
        /*05d4*/ 	.short	0x010a
        /*05d6*/ 	.byte	0xff
	.zero		1


	//   ....[75]....
        /*05d8*/ 	.word	0x00004140
        /*05dc*/ 	.word	0x000000ff
        /*05e0*/ 	.word	0x00000000
        /*05e4*/ 	.short	0x0101
        /*05e6*/ 	.byte	0x05
	.zero		1


	//   ....[76]....
        /*05e8*/ 	.word	0x00004180
        /*05ec*/ 	.word	0x000000ff
        /*05f0*/ 	.word	0x00000110
        /*05f4*/ 	.short	0x010a
        /*05f6*/ 	.byte	0x07
	.zero		1


	//   ....[77]....
        /*05f8*/ 	.word	0x000041d0
        /*05fc*/ 	.word	0x000000ff
        /*0600*/ 	.word	0x00000000
        /*0604*/ 	.short	0x0101
        /*0606*/ 	.byte	0x05
	.zero		1


	//   ....[78]....
        /*0608*/ 	.word	0x00004620
        /*060c*/ 	.word	0x00000000
        /*0610*/ 	.word	0x00000090
        /*0614*/ 	.short	0x010a
        /*0616*/ 	.byte	0xff
	.zero		1


	//   ....[79]....
        /*0618*/ 	.word	0x000046e0
        /*061c*/ 	.word	0x00000000
        /*0620*/ 	.word	0x00000000
        /*0624*/ 	.short	0x0101
        /*0626*/ 	.byte	0xff
	.zero		1


	//   ....[80]....
        /*0628*/ 	.word	0x00004a00
        /*062c*/ 	.word	0x000000ff
        /*0630*/ 	.word	0x00000088
        /*0634*/ 	.short	0x010a
        /*0636*/ 	.byte	0x07
	.zero		1


	//   ....[81]....
        /*0638*/ 	.word	0x00004bf0
        /*063c*/ 	.word	0x000000ff
        /*0640*/ 	.word	0x00000060
        /*0644*/ 	.short	0x010a
        /*0646*/ 	.byte	0x07
	.zero		1


	//   ....[82]....
        /*0648*/ 	.word	0x00004de0
        /*064c*/ 	.word	0x000000ff
        /*0650*/ 	.word	0x00000040
        /*0654*/ 	.short	0x010b
        /*0656*/ 	.byte	0x07
	.zero		1


	//   ....[83]....
        /*0658*/ 	.word	0x00004df0
        /*065c*/ 	.word	0x000000ff
        /*0660*/ 	.word	0x00000000
        /*0664*/ 	.short	0x0101
        /*0666*/ 	.byte	0x0e
	.zero		1


	//   ....[84]....
        /*0668*/ 	.word	0x00004e10
        /*066c*/ 	.word	0x000000ff
        /*0670*/ 	.word	0x00000068
        /*0674*/ 	.short	0x010a
        /*0676*/ 	.byte	0x07
	.zero		1


	//   ....[85]....
        /*0678*/ 	.word	0x00004fc0
        /*067c*/ 	.word	0x000000ff
        /*0680*/ 	.word	0x00000048
        /*0684*/ 	.short	0x010b
        /*0686*/ 	.byte	0x07
	.zero		1


	//   ....[86]....
        /*0688*/ 	.word	0x00004fd0
        /*068c*/ 	.word	0x000000ff
        /*0690*/ 	.word	0x00000000
        /*0694*/ 	.short	0x0101
        /*0696*/ 	.byte	0x0e
	.zero		1


	//   ....[87]....
        /*0698*/ 	.word	0x00004fe0
        /*069c*/ 	.word	0x000000ff
        /*06a0*/ 	.word	0x00000070
        /*06a4*/ 	.short	0x010a
        /*06a6*/ 	.byte	0x07
	.zero		1


	//   ....[88]....
        /*06a8*/ 	.word	0x00005210
        /*06ac*/ 	.word	0x000000ff
        /*06b0*/ 	.word	0x00000050
        /*06b4*/ 	.short	0x010b
        /*06b6*/ 	.byte	0x07
	.zero		1


	//   ....[89]....
        /*06b8*/ 	.word	0x00005280
        /*06bc*/ 	.word	0x000000ff
        /*06c0*/ 	.word	0x00000000
        /*06c4*/ 	.short	0x0101
        /*06c6*/ 	.byte	0x0e
	.zero		1


	//   ....[90]....
        /*06c8*/ 	.word	0x000052c0
        /*06cc*/ 	.word	0x000000ff
        /*06d0*/ 	.word	0x00000078
        /*06d4*/ 	.short	0x010a
        /*06d6*/ 	.byte	0x07
	.zero		1


	//   ....[91]....
        /*06d8*/ 	.word	0x000054f0
        /*06dc*/ 	.word	0x000000ff
        /*06e0*/ 	.word	0x00000058
        /*06e4*/ 	.short	0x010b
        /*06e6*/ 	.byte	0x07
	.zero		1


	//   ....[92]....
        /*06e8*/ 	.word	0x00005510
        /*06ec*/ 	.word	0x000000ff
        /*06f0*/ 	.word	0x00000000
        /*06f4*/ 	.short	0x0101
        /*06f6*/ 	.byte	0x0d
	.zero		1


	//   ....[93]....
        /*06f8*/ 	.word	0x00005540
        /*06fc*/ 	.word	0x000000ff
        /*0700*/ 	.word	0x00000060
        /*0704*/ 	.short	0x010a
        /*0706*/ 	.byte	0x07
	.zero		1


	//   ....[94]....
        /*0708*/ 	.word	0x00005560
        /*070c*/ 	.word	0x000000ff
        /*0710*/ 	.word	0x00000068
        /*0714*/ 	.short	0x010a
        /*0716*/ 	.byte	0x07
	.zero		1


	//   ....[95]....
        /*0718*/ 	.word	0x00005580
        /*071c*/ 	.word	0x000000ff
        /*0720*/ 	.word	0x00000070
        /*0724*/ 	.short	0x010a
        /*0726*/ 	.byte	0x07
	.zero		1


	//   ....[96]....
        /*0728*/ 	.word	0x000055c0
        /*072c*/ 	.word	0x00000000
        /*0730*/ 	.word	0x00000078
        /*0734*/ 	.short	0x010a
        /*0736*/ 	.byte	0xff
	.zero		1


	//   ....[97]....
        /*0738*/ 	.word	0x00005910
        /*073c*/ 	.word	0x00000000
        /*0740*/ 	.word	0x00000090
        /*0744*/ 	.short	0x010a
        /*0746*/ 	.byte	0xff
	.zero		1


	//   ....[98]....
        /*0748*/ 	.word	0x00005a20
        /*074c*/ 	.word	0x00000000
        /*0750*/ 	.word	0x00000000
        /*0754*/ 	.short	0x0101
        /*0756*/ 	.byte	0xff
	.zero		1


	//   ....[99]....
        /*0758*/ 	.word	0x00006440
        /*075c*/ 	.word	0x000000ff
        /*0760*/ 	.word	0x00000040
        /*0764*/ 	.short	0x010a
        /*0766*/ 	.byte	0x30
	.zero		1


	//   ....[100]....
        /*0768*/ 	.word	0x00006480
        /*076c*/ 	.word	0x0000004a
        /*0770*/ 	.word	0x000000b0
        /*0774*/ 	.short	0x010a
        /*0776*/ 	.byte	0xff
	.zero		1


	//   ....[101]....
        /*0778*/ 	.word	0x00006590
        /*077c*/ 	.word	0x000000ff
        /*0780*/ 	.word	0x00000040
        /*0784*/ 	.short	0x010a
        /*0786*/ 	.byte	0x30
	.zero		1


	//   ....[102]....
        /*0788*/ 	.word	0x00006660
        /*078c*/ 	.word	0x0000004a
        /*0790*/ 	.word	0x000000b0
        /*0794*/ 	.short	0x010a
        /*0796*/ 	.byte	0xff
	.zero		1


	//   ....[103]....
        /*0798*/ 	.word	0x00006e10
        /*079c*/ 	.word	0x00000000
        /*07a0*/ 	.word	0x00000000
        /*07a4*/ 	.short	0x0101
        /*07a6*/ 	.byte	0xff
	.zero		1


	//   ....[104]....
        /*07a8*/ 	.word	0x00006e20
        /*07ac*/ 	.word	0x00000003
        /*07b0*/ 	.word	0x00000040
        /*07b4*/ 	.short	0x010a
        /*07b6*/ 	.byte	0xff
	.zero		1


	//   ....[105]....
        /*07b8*/ 	.word	0x00006ee0
        /*07bc*/ 	.word	0x00000003
        /*07c0*/ 	.word	0x00000040
        /*07c4*/ 	.short	0x010a
        /*07c6*/ 	.byte	0xff
	.zero		1


	//   ....[106]....
        /*07c8*/ 	.word	0x000076d0
        /*07cc*/ 	.word	0x00000052
        /*07d0*/ 	.word	0x00000000
        /*07d4*/ 	.short	0x0101
        /*07d6*/ 	.byte	0xff
	.zero		1


	//   ....[107]....
        /*07d8*/ 	.word	0x000076f0
        /*07dc*/ 	.word	0x00000053
        /*07e0*/ 	.word	0x00000040
        /*07e4*/ 	.short	0x010a
        /*07e6*/ 	.byte	0xff
	.zero		1


	//   ....[108]....
        /*07e8*/ 	.word	0x000077a0
        /*07ec*/ 	.word	0x00000053
        /*07f0*/ 	.word	0x00000040
        /*07f4*/ 	.short	0x010a
        /*07f6*/ 	.byte	0xff
	.zero		1


	//   ....[109]....
        /*07f8*/ 	.word	0x00007f90
        /*07fc*/ 	.word	0x00000052
        /*0800*/ 	.word	0x00000000
        /*0804*/ 	.short	0x0101
        /*0806*/ 	.byte	0xff
	.zero		1


	//   ....[110]....
        /*0808*/ 	.word	0x00007fb0
        /*080c*/ 	.word	0x00000058
        /*0810*/ 	.word	0x00000040
        /*0814*/ 	.short	0x010a
        /*0816*/ 	.byte	0xff
	.zero		1


	//   ....[111]....
        /*0818*/ 	.word	0x00008060
        /*081c*/ 	.word	0x00000058
        /*0820*/ 	.word	0x00000040
        /*0824*/ 	.short	0x010a
        /*0826*/ 	.byte	0xff
	.zero		1


	//   ....[112]....
        /*0828*/ 	.word	0x00008310
        /*082c*/ 	.word	0x0000004a
        /*0830*/ 	.word	0x00000000
        /*0834*/ 	.short	0x0101
        /*0836*/ 	.byte	0xff
	.zero		1


	//   ....[113]....
        /*0838*/ 	.word	0x000088a0
        /*083c*/ 	.word	0x00000002
        /*0840*/ 	.word	0x00000000
        /*0844*/ 	.short	0x0101
        /*0846*/ 	.byte	0xff
	.zero		1


	//   ....[114]....
        /*0848*/ 	.word	0x00008b10
        /*084c*/ 	.word	0x000000ff
        /*0850*/ 	.word	0x00000000
        /*0854*/ 	.short	0x0101
        /*0856*/ 	.byte	0x04
	.zero		1


	//   ....[115]....
        /*0858*/ 	.word	0x00008b30
        /*085c*/ 	.word	0x00000003
        /*0860*/ 	.word	0x00000100
        /*0864*/ 	.short	0x010a
        /*0866*/ 	.byte	0xff
	.zero		1


	//   ....[116]....
        /*0868*/ 	.word	0x00008b90
        /*086c*/ 	.word	0x00000002
        /*0870*/ 	.word	0x00000020
        /*0874*/ 	.short	0x010a
        /*0876*/ 	.byte	0xff
	.zero		1


	//   ....[117]....
        /*0878*/ 	.word	0x00008bf0
        /*087c*/ 	.word	0x00000002
        /*0880*/ 	.word	0x00000020
        /*0884*/ 	.short	0x010a
        /*0886*/ 	.byte	0xff
	.zero		1


	//   ....[118]....
        /*0888*/ 	.word	0x00008c40
        /*088c*/ 	.word	0x00000002
        /*0890*/ 	.word	0x00000090
        /*0894*/ 	.short	0x010a
        /*0896*/ 	.byte	0xff
	.zero		1


	//   ....[119]....
        /*0898*/ 	.word	0x00008ca0
        /*089c*/ 	.word	0x00000000
        /*08a0*/ 	.word	0x00000000
        /*08a4*/ 	.short	0x010a
        /*08a6*/ 	.byte	0xff
	.zero		1


	//   ....[120]....
        /*08a8*/ 	.word	0x00008d00
        /*08ac*/ 	.word	0x00000000
        /*08b0*/ 	.word	0x00000000
        /*08b4*/ 	.short	0x010a
        /*08b6*/ 	.byte	0xff
	.zero		1


	//   ....[121]....
        /*08b8*/ 	.word	0x00008d60
        /*08bc*/ 	.word	0x00000000
        /*08c0*/ 	.word	0x00000000
        /*08c4*/ 	.short	0x010a
        /*08c6*/ 	.byte	0xff
	.zero		1


	//   ....[122]....
        /*08c8*/ 	.word	0x00008db0
        /*08cc*/ 	.word	0x00000000
        /*08d0*/ 	.word	0x000000f0
        /*08d4*/ 	.short	0x010a
        /*08d6*/ 	.byte	0xff
	.zero		1


	//   ....[123]....
        /*08d8*/ 	.word	0x00008e10
        /*08dc*/ 	.word	0x00000000
        /*08e0*/ 	.word	0x000000a0
        /*08e4*/ 	.short	0x010a
        /*08e6*/ 	.byte	0xff
	.zero		1


	//   ....[124]....
        /*08e8*/ 	.word	0x00008e60
        /*08ec*/ 	.word	0x00000000
        /*08f0*/ 	.word	0x00000090
        /*08f4*/ 	.short	0x010a
        /*08f6*/ 	.byte	0xff
	.zero		1


	//   ....[125]....
        /*08f8*/ 	.word	0x00008ec0
        /*08fc*/ 	.word	0x00000000
        /*0900*/ 	.word	0x000000a0
        /*0904*/ 	.short	0x010a
        /*0906*/ 	.byte	0xff
	.zero		1


	//   ....[126]....
        /*0908*/ 	.word	0x00008f20
        /*090c*/ 	.word	0x00000004
        /*0910*/ 	.word	0x00000008
        /*0914*/ 	.short	0x010a
        /*0916*/ 	.byte	0xff
	.zero		1


	//   ....[127]....
        /*0918*/ 	.word	0x00009000
        /*091c*/ 	.word	0x00000002
        /*0920*/ 	.word	0x00000008
        /*0924*/ 	.short	0x010a
        /*0926*/ 	.byte	0xff
	.zero		1


	//   ....[128]....
        /*0928*/ 	.word	0x00009050
        /*092c*/ 	.word	0x00000000
        /*0930*/ 	.word	0x00000090
        /*0934*/ 	.short	0x010a
        /*0936*/ 	.byte	0xff
	.zero		1


	//   ....[129]....
        /*0938*/ 	.word	0x000090b0
        /*093c*/ 	.word	0x00000000
        /*0940*/ 	.word	0x000000d0
        /*0944*/ 	.short	0x010a
        /*0946*/ 	.byte	0xff
	.zero		1


	//   ....[130]....
        /*0948*/ 	.word	0x00009110
        /*094c*/ 	.word	0x00000000
        /*0950*/ 	.word	0x00000000
        /*0954*/ 	.short	0x010a
        /*0956*/ 	.byte	0xff
	.zero		1


	//   ....[131]....
        /*0958*/ 	.word	0x00009170
        /*095c*/ 	.word	0x00000000
        /*0960*/ 	.word	0x00000000
        /*0964*/ 	.short	0x010a
        /*0966*/ 	.byte	0xff
	.zero		1


	//   ....[132]....
        /*0968*/ 	.word	0x000091d0
        /*096c*/ 	.word	0x00000000
        /*0970*/ 	.word	0x00000000
        /*0974*/ 	.short	0x010a
        /*0976*/ 	.byte	0xff
	.zero		1


	//   ....[133]....
        /*0978*/ 	.word	0x00009230
        /*097c*/ 	.word	0x00000000
        /*0980*/ 	.word	0x00000000
        /*0984*/ 	.short	0x010a
        /*0986*/ 	.byte	0xff
	.zero		1


	//   ....[134]....
        /*0988*/ 	.word	0x00009290
        /*098c*/ 	.word	0x00000000
        /*0990*/ 	.word	0x00000110
        /*0994*/ 	.short	0x010a
        /*0996*/ 	.byte	0xff
	.zero		1


	//   ....[135]....
        /*0998*/ 	.word	0x000092e0
        /*099c*/ 	.word	0x00000000
        /*09a0*/ 	.word	0x00000090
        /*09a4*/ 	.short	0x010a
        /*09a6*/ 	.byte	0xff
	.zero		1


	//   ....[136]....
        /*09a8*/ 	.word	0x00009340
        /*09ac*/ 	.word	0x00000000
        /*09b0*/ 	.word	0x00000088
        /*09b4*/ 	.short	0x010a
        /*09b6*/ 	.byte	0xff
	.zero		1


	//   ....[137]....
        /*09b8*/ 	.word	0x000093a0
        /*09bc*/ 	.word	0x00000003
        /*09c0*/ 	.word	0x00000060
        /*09c4*/ 	.short	0x010a
        /*09c6*/ 	.byte	0xff
	.zero		1


	//   ....[138]....
        /*09c8*/ 	.word	0x00009400
        /*09cc*/ 	.word	0x00000003
        /*09d0*/ 	.word	0x00000068
        /*09d4*/ 	.short	0x010a
        /*09d6*/ 	.byte	0xff
	.zero		1


	//   ....[139]....
        /*09d8*/ 	.word	0x00009460
        /*09dc*/ 	.word	0x00000003
        /*09e0*/ 	.word	0x00000070
        /*09e4*/ 	.short	0x010a
        /*09e6*/ 	.byte	0xff
	.zero		1


	//   ....[140]....
        /*09e8*/ 	.word	0x000094c0
        /*09ec*/ 	.word	0x00000003
        /*09f0*/ 	.word	0x00000078
        /*09f4*/ 	.short	0x010a
        /*09f6*/ 	.byte	0xff
	.zero		1


	//   ....[141]....
        /*09f8*/ 	.word	0x00009520
        /*09fc*/ 	.word	0x00000000
        /*0a00*/ 	.word	0x00000060
        /*0a04*/ 	.short	0x010a
        /*0a06*/ 	.byte	0xff
	.zero		1


	//   ....[142]....
        /*0a08*/ 	.word	0x00009580
        /*0a0c*/ 	.word	0x00000000
        /*0a10*/ 	.word	0x00000068
        /*0a14*/ 	.short	0x010a
        /*0a16*/ 	.byte	0xff
	.zero		1


	//   ....[143]....
        /*0a18*/ 	.word	0x000095e0
        /*0a1c*/ 	.word	0x00000000
        /*0a20*/ 	.word	0x00000070
        /*0a24*/ 	.short	0x010a
        /*0a26*/ 	.byte	0xff
	.zero		1


	//   ....[144]....
        /*0a28*/ 	.word	0x00009630
        /*0a2c*/ 	.word	0x00000000
        /*0a30*/ 	.word	0x00000090
        /*0a34*/ 	.short	0x010a
        /*0a36*/ 	.byte	0xff
	.zero		1


	//   ....[145]....
        /*0a38*/ 	.word	0x00009690
        /*0a3c*/ 	.word	0x00000000
        /*0a40*/ 	.word	0x00000040
        /*0a44*/ 	.short	0x010a
        /*0a46*/ 	.byte	0xff
	.zero		1


	//   ....[146]....
        /*0a48*/ 	.word	0x000096e0
        /*0a4c*/ 	.word	0x0000004a
        /*0a50*/ 	.word	0x000000b0
        /*0a54*/ 	.short	0x010a
        /*0a56*/ 	.byte	0xff
	.zero		1


	//   ....[147]....
        /*0a58*/ 	.word	0x00009730
        /*0a5c*/ 	.word	0x00000003
        /*0a60*/ 	.word	0x00000040
        /*0a64*/ 	.short	0x010a
        /*0a66*/ 	.byte	0xff
	.zero		1


	//   ....[148]....
        /*0a68*/ 	.word	0x00009780
        /*0a6c*/ 	.word	0x00000053
        /*0a70*/ 	.word	0x00000040
        /*0a74*/ 	.short	0x010a
        /*0a76*/ 	.byte	0xff
	.zero		1


	//   ....[149]....
        /*0a78*/ 	.word	0x000097d0
        /*0a7c*/ 	.word	0x00000058
        /*0a80*/ 	.word	0x00000040
        /*0a84*/ 	.short	0x010a
        /*0a86*/ 	.byte	0xff
	.zero		1


	//----- nvinfo : EIATTR_NUM_MBARRIERS
	.align		4
.L_47:
        /*0a88*/ 	.byte	0x03, 0x38
        /*0a8a*/ 	.short	0x0023


	//----- nvinfo : EIATTR_EXIT_INSTR_OFFSETS
	.align		4
        /*0a8c*/ 	.byte	0x04, 0x1c
        /*0a8e*/ 	.short	(.L_49 - .L_48)


	//   ....[0]....
.L_48:
        /*0a90*/ 	.word	0x00002960


	//   ....[1]....
        /*0a94*/ 	.word	0x00002e60


	//   ....[2]....
        /*0a98*/ 	.word	0x00002ec0


	//   ....[3]....
        /*0a9c*/ 	.word	0x00004400


	//   ....[4]....
        /*0aa0*/ 	.word	0x000055f0


	//   ....[5]....
        /*0aa4*/ 	.word	0x00005630


	//   ....[6]....
        /*0aa8*/ 	.word	0x00008a00


	//   ....[7]....
        /*0aac*/ 	.word	0x00008a80


	//   ....[8]....
        /*0ab0*/ 	.word	0x00008ab0


	//   ....[9]....
        /*0ab4*/ 	.word	0x00008b20


	//----- nvinfo : EIATTR_MAX_THREADS
	.align		4
.L_49:
        /*0ab8*/ 	.byte	0x04, 0x05
        /*0aba*/ 	.short	(.L_51 - .L_50)
.L_50:
        /*0abc*/ 	.word	0x00000100
        /*0ac0*/ 	.word	0x00000001
        /*0ac4*/ 	.word	0x00000001


	//----- nvinfo : EIATTR_CRS_STACK_SIZE
	.align		4
.L_51:
        /*0ac8*/ 	.byte	0x04, 0x1e
        /*0aca*/ 	.short	(.L_53 - .L_52)
.L_52:
        /*0acc*/ 	.word	0x00000000


	//----- nvinfo : EIATTR_CBANK_PARAM_SIZE
	.align		4
.L_53:
        /*0ad0*/ 	.byte	0x03, 0x19
        /*0ad2*/ 	.short	0x0800


	//----- nvinfo : EIATTR_PARAM_CBANK
	.align		4
        /*0ad4*/ 	.byte	0x04, 0x0a
        /*0ad6*/ 	.short	(.L_55 - .L_54)
	.align		4
.L_54:
        /*0ad8*/ 	.word	index@(.nv.constant0._ZN7cutlass13device_kernelINS_4gemm6kernel13GemmUniversalIN4cute5tupleIJiiiiEEENS1_10collective13CollectiveMmaINS1_35MainloopSm100TmaUmmaWarpSpecializedILi4ELi2ELi4ENS5_IJNS4_1CILi2EEENSA_ILi1EEESC_EEEEENS5_IJNSA_ILi128EEESF_SF_EEENS_6half_tENS5_IJlSC_lEEESH_SI_NS4_8TiledMMAINS4_8MMA_AtomIJNS4_26SM100_MMA_F16BF16_2x1SM_SSISH_SH_fLi128ELi128ELNS4_4UMMA5MajorE0ELSN_0ELNSM_7ScaleInE0ELSO_0EEEEEENS4_6LayoutINS5_IJSC_SC_SC_EEENS5_IJNSA_ILi0EEEST_ST_EEEEENS5_IJNS4_10UnderscoreESW_SW_EEEEENS4_18SM100_TMA_2SM_LOADENS4_14ComposedLayoutINS4_7SwizzleILi3ELi4ELi3EEENS4_18smem_ptr_flag_bitsILi16EEENSR_INS5_IJNSA_ILi8EEENSA_ILi64EEEEEENS5_IJS16_SC_EEEEEEEvNS4_8identityESZ_S1A_vS1B_EENS_8epilogue10collective18CollectiveEpilogueINS1D_23Sm100TmaWarpSpecializedILi4ELi2ELi16ELb1ELb0EEEJNS5_IJS16_SF_SF_EEENS5_IJNSR_IS16_SC_EENSR_INS5_IJNSA_ILi16EEESB_EEENS5_IJSC_S16_EEEEEEEESH_SI_SH_SI_NS1D_6fusion15FusionCallbacksIS1H_NS1P_17LinearCombinationISH_fSH_fLNS_15FloatRoundStyleE2EEES1I_S1O_JEEENS4_5SM1004TMEM4LOAD26SM100_TMEM_LOAD_32dp32b16xENS4_13SM90_TMA_LOADENS10_INS11_ILi1ELi4ELi3EEES14_NSR_INS5_IJS15_S1K_EEENS5_IJS1K_SC_EEEEEEENS4_39AutoVectorizingCopyWithAssumedAlignmentILi128EEENS4_14SM90_TMA_STOREES24_S26_S26_EEEvvEEEEvNT_6ParamsE)
        /*0adc*/ 	.short	0x0380
        /*0ade*/ 	.short	0x0800


	//----- nvinfo : EIATTR_SW_WAR
	.align		4
.L_55:
        /*0ae0*/ 	.byte	0x04, 0x36
        /*0ae2*/ 	.short	(.L_57 - .L_56)
.L_56:
        /*0ae4*/ 	.word	0x00000008
.L_57:


//--------------------- .nv.callgraph             --------------------------
	.section	.nv.callgraph,"",@"SHT_CUDA_CALLGRAPH"
	.align	4
	.sectionentsize	8
	.align		4
        /*0000*/ 	.word	0x00000000
	.align		4
        /*0004*/ 	.word	0xffffffff
	.align		4
        /*0008*/ 	.word	index@(_ZN7cutlass13device_kernelINS_4gemm6kernel13GemmUniversalIN4cute5tupleIJiiiiEEENS1_10collective13CollectiveMmaINS1_35MainloopSm100TmaUmmaWarpSpecializedILi4ELi2ELi4ENS5_IJNS4_1CILi2EEENSA_ILi1EEESC_EEEEENS5_IJNSA_ILi128EEESF_SF_EEENS_6half_tENS5_IJlSC_lEEESH_SI_NS4_8TiledMMAINS4_8MMA_AtomIJNS4_26SM100_MMA_F16BF16_2x1SM_SSISH_SH_fLi128ELi128ELNS4_4UMMA5MajorE0ELSN_0ELNSM_7ScaleInE0ELSO_0EEEEEENS4_6LayoutINS5_IJSC_SC_SC_EEENS5_IJNSA_ILi0EEEST_ST_EEEEENS5_IJNS4_10UnderscoreESW_SW_EEEEENS4_18SM100_TMA_2SM_LOADENS4_14ComposedLayoutINS4_7SwizzleILi3ELi4ELi3EEENS4_18smem_ptr_flag_bitsILi16EEENSR_INS5_IJNSA_ILi8EEENSA_ILi64EEEEEENS5_IJS16_SC_EEEEEEEvNS4_8identityESZ_S1A_vS1B_EENS_8epilogue10collective18CollectiveEpilogueINS1D_23Sm100TmaWarpSpecializedILi4ELi2ELi16ELb1ELb0EEEJNS5_IJS16_SF_SF_EEENS5_IJNSR_IS16_SC_EENSR_INS5_IJNSA_ILi16EEESB_EEENS5_IJSC_S16_EEEEEEEESH_SI_SH_SI_NS1D_6fusion15FusionCallbacksIS1H_NS1P_17LinearCombinationISH_fSH_fLNS_15FloatRoundStyleE2EEES1I_S1O_JEEENS4_5SM1004TMEM4LOAD26SM100_TMEM_LOAD_32dp32b16xENS4_13SM90_TMA_LOADENS10_INS11_ILi1ELi4ELi3EEES14_NSR_INS5_IJS15_S1K_EEENS5_IJS1K_SC_EEEEEEENS4_39AutoVectorizingCopyWithAssumedAlignmentILi128EEENS4_14SM90_TMA_STOREES24_S26_S26_EEEvvEEEEvNT_6ParamsE)
	.align		4
        /*000c*/ 	.word	index@(__assertfail)
	.align		4
        /*0010*/ 	.word	0x00000000
	.align		4
        /*0014*/ 	.word	0xfffffffe
	.align		4
        /*0018*/ 	.word	0x00000000
	.align		4
        /*001c*/ 	.word	0xfffffffd
	.align		4
        /*0020*/ 	.word	0x00000000
	.align		4
        /*0024*/ 	.word	0xfffffffc


//--------------------- .nv.constant4             --------------------------
	.section	.nv.constant4,"a",@progbits
	.align	8
	.align		8
.nv.constant4:
        /*0000*/ 	.dword	__assertfail
	.align		8
        /*0008*/ 	.dword	__unnamed_1
	.align		8
        /*0010*/ 	.dword	__unnamed_2
	.align		8
        /*0018*/ 	.dword	_ZN39_INTERNAL_1cfd5790_4_k_cu_1669eb2e_72614cuda3std3__45__cpo5beginE
	.align		8
        /*0020*/ 	.dword	_ZN39_INTERNAL_1cfd5790_4_k_cu_1669eb2e_72614cuda3std3__45__cpo3endE
	.align		8
        /*0028*/ 	.dword	_ZN39_INTERNAL_1cfd5790_4_k_cu_1669eb2e_72614cuda3std3__45__cpo6cbeginE
	.align		8
        /*0030*/ 	.dword	_ZN39_INTERNAL_1cfd5790_4_k_cu_1669eb2e_72614cuda3std3__45__cpo4cendE
	.align		8
        /*0038*/ 	.dword	_ZN39_INTERNAL_1cfd5790_4_k_cu_1669eb2e_72614cuda3std3__441_GLOBAL__N__1cfd5790_4_k_cu_1669eb2e_72616ignoreE
	.align		8
        /*0040*/ 	.dword	_ZN39_INTERNAL_1cfd5790_4_k_cu_1669eb2e_72614cuda3std3__419piecewise_constructE
	.align		8
        /*0048*/ 	.dword	_ZN39_INTERNAL_1cfd5790_4_k_cu_1669eb2e_72614cuda3std3__48in_placeE
	.align		8
        /*0050*/ 	.dword	_ZN39_INTERNAL_1cfd5790_4_k_cu_1669eb2e_72614cuda3std6ranges3__45__cpo4swapE
	.align		8
        /*0058*/ 	.dword	_ZN39_INTERNAL_1cfd5790_4_k_cu_1669eb2e_72614cuda3std6ranges3__45__cpo9iter_moveE
	.align		8
        /*0060*/ 	.dword	_ZN39_INTERNAL_1cfd5790_4_k_cu_1669eb2e_72614cute7productE
	.align		8
        /*0068*/ 	.dword	_ZN39_INTERNAL_1cfd5790_4_k_cu_1669eb2e_72614cute1_E
	.align		8
        /*0070*/ 	.dword	$str$25
	.align		8
        /*0078*/ 	.dword	$str$26
	.align		8
        /*0080*/ 	.dword	$str$27
	.align		8
        /*0088*/ 	.dword	$str$28


//--------------------- .text._ZN7cutlass13device_kernelINS_4gemm6kernel13GemmUniversalIN4cute5tupleIJiiiiEEENS1_10collective13CollectiveMmaINS1_35MainloopSm100TmaUmmaWarpSpecializedILi4ELi2ELi4ENS5_IJNS4_1CILi2EEENSA_ILi1EEESC_EEEEENS5_IJNSA_ILi128EEESF_SF_EEENS_6half_tENS5_IJlSC_lEEESH_SI_NS4_8TiledMMAINS4_8MMA_AtomIJNS4_26SM100_MMA_F16BF16_2x1SM_SSISH_SH_fLi128ELi128ELNS4_4UMMA5MajorE0ELSN_0ELNSM_7ScaleInE0ELSO_0EEEEEENS4_6LayoutINS5_IJSC_SC_SC_EEENS5_IJNSA_ILi0EEEST_ST_EEEEENS5_IJNS4_10UnderscoreESW_SW_EEEEENS4_18SM100_TMA_2SM_LOADENS4_14ComposedLayoutINS4_7SwizzleILi3ELi4ELi3EEENS4_18smem_ptr_flag_bitsILi16EEENSR_INS5_IJNSA_ILi8EEENSA_ILi64EEEEEENS5_IJS16_SC_EEEEEEEvNS4_8identityESZ_S1A_vS1B_EENS_8epilogue10collective18CollectiveEpilogueINS1D_23Sm100TmaWarpSpecializedILi4ELi2ELi16ELb1ELb0EEEJNS5_IJS16_SF_SF_EEENS5_IJNSR_IS16_SC_EENSR_INS5_IJNSA_ILi16EEESB_EEENS5_IJSC_S16_EEEEEEEESH_SI_SH_SI_NS1D_6fusion15FusionCallbacksIS1H_NS1P_17LinearCombinationISH_fSH_fLNS_15FloatRoundStyleE2EEES1I_S1O_JEEENS4_5SM1004TMEM4LOAD26SM100_TMEM_LOAD_32dp32b16xENS4_13SM90_TMA_LOADENS10_INS11_ILi1ELi4ELi3EEES14_NSR_INS5_IJS15_S1K_EEENS5_IJS1K_SC_EEEEEEENS4_39AutoVectorizingCopyWithAssumedAlignmentILi128EEENS4_14SM90_TMA_STOREES24_S26_S26_EEEvvEEEEvNT_6ParamsE --------------------------
	.section	.text._ZN7cutlass13device_kernelINS_4gemm6kernel13GemmUniversalIN4cute5tupleIJiiiiEEENS1_10collective13CollectiveMmaINS1_35MainloopSm100TmaUmmaWarpSpecializedILi4ELi2ELi4ENS5_IJNS4_1CILi2EEENSA_ILi1EEESC_EEEEENS5_IJNSA_ILi128EEESF_SF_EEENS_6half_tENS5_IJlSC_lEEESH_SI_NS4_8TiledMMAINS4_8MMA_AtomIJNS4_26SM100_MMA_F16BF16_2x1SM_SSISH_SH_fLi128ELi128ELNS4_4UMMA5MajorE0ELSN_0ELNSM_7ScaleInE0ELSO_0EEEEEENS4_6LayoutINS5_IJSC_SC_SC_EEENS5_IJNSA_ILi0EEEST_ST_EEEEENS5_IJNS4_10UnderscoreESW_SW_EEEEENS4_18SM100_TMA_2SM_LOADENS4_14ComposedLayoutINS4_7SwizzleILi3ELi4ELi3EEENS4_18smem_ptr_flag_bitsILi16EEENSR_INS5_IJNSA_ILi8EEENSA_ILi64EEEEEENS5_IJS16_SC_EEEEEEEvNS4_8identityESZ_S1A_vS1B_EENS_8epilogue10collective18CollectiveEpilogueINS1D_23Sm100TmaWarpSpecializedILi4ELi2ELi16ELb1ELb0EEEJNS5_IJS16_SF_SF_EEENS5_IJNSR_IS16_SC_EENSR_INS5_IJNSA_ILi16EEESB_EEENS5_IJSC_S16_EEEEEEEESH_SI_SH_SI_NS1D_6fusion15FusionCallbacksIS1H_NS1P_17LinearCombinationISH_fSH_fLNS_15FloatRoundStyleE2EEES1I_S1O_JEEENS4_5SM1004TMEM4LOAD26SM100_TMEM_LOAD_32dp32b16xENS4_13SM90_TMA_LOADENS10_INS11_ILi1ELi4ELi3EEES14_NSR_INS5_IJS15_S1K_EEENS5_IJS1K_SC_EEEEEEENS4_39AutoVectorizingCopyWithAssumedAlignmentILi128EEENS4_14SM90_TMA_STOREES24_S26_S26_EEEvvEEEEvNT_6ParamsE,"ax",@progbits
	.align	128
.text._ZN7cutlass13device_kernelINS_4gemm6kernel13GemmUniversalIN4cute5tupleIJiiiiEEENS1_10collective13CollectiveMmaINS1_35MainloopSm100TmaUmmaWarpSpecializedILi4ELi2ELi4ENS5_IJNS4_1CILi2EEENSA_ILi1EEESC_EEEEENS5_IJNSA_ILi128EEESF_SF_EEENS_6half_tENS5_IJlSC_lEEESH_SI_NS4_8TiledMMAINS4_8MMA_AtomIJNS4_26SM100_MMA_F16BF16_2x1SM_SSISH_SH_fLi128ELi128ELNS4_4UMMA5MajorE0ELSN_0ELNSM_7ScaleInE0ELSO_0EEEEEENS4_6LayoutINS5_IJSC_SC_SC_EEENS5_IJNSA_ILi0EEEST_ST_EEEEENS5_IJNS4_10UnderscoreESW_SW_EEEEENS4_18SM100_TMA_2SM_LOADENS4_14ComposedLayoutINS4_7SwizzleILi3ELi4ELi3EEENS4_18smem_ptr_flag_bitsILi16EEENSR_INS5_IJNSA_ILi8EEENSA_ILi64EEEEEENS5_IJS16_SC_EEEEEEEvNS4_8identityESZ_S1A_vS1B_EENS_8epilogue10collective18CollectiveEpilogueINS1D_23Sm100TmaWarpSpecializedILi4ELi2ELi16ELb1ELb0EEEJNS5_IJS16_SF_SF_EEENS5_IJNSR_IS16_SC_EENSR_INS5_IJNSA_ILi16EEESB_EEENS5_IJSC_S16_EEEEEEEESH_SI_SH_SI_NS1D_6fusion15FusionCallbacksIS1H_NS1P_17LinearCombinationISH_fSH_fLNS_15FloatRoundStyleE2EEES1I_S1O_JEEENS4_5SM1004TMEM4LOAD26SM100_TMEM_LOAD_32dp32b16xENS4_13SM90_TMA_LOADENS10_INS11_ILi1ELi4ELi3EEES14_NSR_INS5_IJS15_S1K_EEENS5_IJS1K_SC_EEEEEEENS4_39AutoVectorizingCopyWithAssumedAlignmentILi128EEENS4_14SM90_TMA_STOREES24_S26_S26_EEEvvEEEEvNT_6ParamsE:
        .type           _ZN7cutlass13device_kernelINS_4gemm6kernel13GemmUniversalIN4cute5tupleIJiiiiEEENS1_10collective13CollectiveMmaINS1_35MainloopSm100TmaUmmaWarpSpecializedILi4ELi2ELi4ENS5_IJNS4_1CILi2EEENSA_ILi1EEESC_EEEEENS5_IJNSA_ILi128EEESF_SF_EEENS_6half_tENS5_IJlSC_lEEESH_SI_NS4_8TiledMMAINS4_8MMA_AtomIJNS4_26SM100_MMA_F16BF16_2x1SM_SSISH_SH_fLi128ELi128ELNS4_4UMMA5MajorE0ELSN_0ELNSM_7ScaleInE0ELSO_0EEEEEENS4_6LayoutINS5_IJSC_SC_SC_EEENS5_IJNSA_ILi0EEEST_ST_EEEEENS5_IJNS4_10UnderscoreESW_SW_EEEEENS4_18SM100_TMA_2SM_LOADENS4_14ComposedLayoutINS4_7SwizzleILi3ELi4ELi3EEENS4_18smem_ptr_flag_bitsILi16EEENSR_INS5_IJNSA_ILi8EEENSA_ILi64EEEEEENS5_IJS16_SC_EEEEEEEvNS4_8identityESZ_S1A_vS1B_EENS_8epilogue10collective18CollectiveEpilogueINS1D_23Sm100TmaWarpSpecializedILi4ELi2ELi16ELb1ELb0EEEJNS5_IJS16_SF_SF_EEENS5_IJNSR_IS16_SC_EENSR_INS5_IJNSA_ILi16EEESB_EEENS5_IJSC_S16_EEEEEEEESH_SI_SH_SI_NS1D_6fusion15FusionCallbacksIS1H_NS1P_17LinearCombinationISH_fSH_fLNS_15FloatRoundStyleE2EEES1I_S1O_JEEENS4_5SM1004TMEM4LOAD26SM100_TMEM_LOAD_32dp32b16xENS4_13SM90_TMA_LOADENS10_INS11_ILi1ELi4ELi3EEES14_NSR_INS5_IJS15_S1K_EEENS5_IJS1K_SC_EEEEEEENS4_39AutoVectorizingCopyWithAssumedAlignmentILi128EEENS4_14SM90_TMA_STOREES24_S26_S26_EEEvvEEEEvNT_6ParamsE,@function
        .size           _ZN7cutlass13device_kernelINS_4gemm6kernel13GemmUniversalIN4cute5tupleIJiiiiEEENS1_10collective13CollectiveMmaINS1_35MainloopSm100TmaUmmaWarpSpecializedILi4ELi2ELi4ENS5_IJNS4_1CILi2EEENSA_ILi1EEESC_EEEEENS5_IJNSA_ILi128EEESF_SF_EEENS_6half_tENS5_IJlSC_lEEESH_SI_NS4_8TiledMMAINS4_8MMA_AtomIJNS4_26SM100_MMA_F16BF16_2x1SM_SSISH_SH_fLi128ELi128ELNS4_4UMMA5MajorE0ELSN_0ELNSM_7ScaleInE0ELSO_0EEEEEENS4_6LayoutINS5_IJSC_SC_SC_EEENS5_IJNSA_ILi0EEEST_ST_EEEEENS5_IJNS4_10UnderscoreESW_SW_EEEEENS4_18SM100_TMA_2SM_LOADENS4_14ComposedLayoutINS4_7SwizzleILi3ELi4ELi3EEENS4_18smem_ptr_flag_bitsILi16EEENSR_INS5_IJNSA_ILi8EEENSA_ILi64EEEEEENS5_IJS16_SC_EEEEEEEvNS4_8identityESZ_S1A_vS1B_EENS_8epilogue10collective18CollectiveEpilogueINS1D_23Sm100TmaWarpSpecializedILi4ELi2ELi16ELb1ELb0EEEJNS5_IJS16_SF_SF_EEENS5_IJNSR_IS16_SC_EENSR_INS5_IJNSA_ILi16EEESB_EEENS5_IJSC_S16_EEEEEEEESH_SI_SH_SI_NS1D_6fusion15FusionCallbacksIS1H_NS1P_17LinearCombinationISH_fSH_fLNS_15FloatRoundStyleE2EEES1I_S1O_JEEENS4_5SM1004TMEM4LOAD26SM100_TMEM_LOAD_32dp32b16xENS4_13SM90_TMA_LOADENS10_INS11_ILi1ELi4ELi3EEES14_NSR_INS5_IJS15_S1K_EEENS5_IJS1K_SC_EEEEEEENS4_39AutoVectorizingCopyWithAssumedAlignmentILi128EEENS4_14SM90_TMA_STOREES24_S26_S26_EEEvvEEEEvNT_6ParamsE,(.L_x_197 - _ZN7cutlass13device_kernelINS_4gemm6kernel13GemmUniversalIN4cute5tupleIJiiiiEEENS1_10collective13CollectiveMmaINS1_35MainloopSm100TmaUmmaWarpSpecializedILi4ELi2ELi4ENS5_IJNS4_1CILi2EEENSA_ILi1EEESC_EEEEENS5_IJNSA_ILi128EEESF_SF_EEENS_6half_tENS5_IJlSC_lEEESH_SI_NS4_8TiledMMAINS4_8MMA_AtomIJNS4_26SM100_MMA_F16BF16_2x1SM_SSISH_SH_fLi128ELi128ELNS4_4UMMA5MajorE0ELSN_0ELNSM_7ScaleInE0ELSO_0EEEEEENS4_6LayoutINS5_IJSC_SC_SC_EEENS5_IJNSA_ILi0EEEST_ST_EEEEENS5_IJNS4_10UnderscoreESW_SW_EEEEENS4_18SM100_TMA_2SM_LOADENS4_14ComposedLayoutINS4_7SwizzleILi3ELi4ELi3EEENS4_18smem_ptr_flag_bitsILi16EEENSR_INS5_IJNSA_ILi8EEENSA_ILi64EEEEEENS5_IJS16_SC_EEEEEEEvNS4_8identityESZ_S1A_vS1B_EENS_8epilogue10collective18CollectiveEpilogueINS1D_23Sm100TmaWarpSpecializedILi4ELi2ELi16ELb1ELb0EEEJNS5_IJS16_SF_SF_EEENS5_IJNSR_IS16_SC_EENSR_INS5_IJNSA_ILi16EEESB_EEENS5_IJSC_S16_EEEEEEEESH_SI_SH_SI_NS1D_6fusion15FusionCallbacksIS1H_NS1P_17LinearCombinationISH_fSH_fLNS_15FloatRoundStyleE2EEES1I_S1O_JEEENS4_5SM1004TMEM4LOAD26SM100_TMEM_LOAD_32dp32b16xENS4_13SM90_TMA_LOADENS10_INS11_ILi1ELi4ELi3EEES14_NSR_INS5_IJS15_S1K_EEENS5_IJS1K_SC_EEEEEEENS4_39AutoVectorizingCopyWithAssumedAlignmentILi128EEENS4_14SM90_TMA_STOREES24_S26_S26_EEEvvEEEEvNT_6ParamsE)
        .other          _ZN7cutlass13device_kernelINS_4gemm6kernel13GemmUniversalIN4cute5tupleIJiiiiEEENS1_10collective13CollectiveMmaINS1_35MainloopSm100TmaUmmaWarpSpecializedILi4ELi2ELi4ENS5_IJNS4_1CILi2EEENSA_ILi1EEESC_EEEEENS5_IJNSA_ILi128EEESF_SF_EEENS_6half_tENS5_IJlSC_lEEESH_SI_NS4_8TiledMMAINS4_8MMA_AtomIJNS4_26SM100_MMA_F16BF16_2x1SM_SSISH_SH_fLi128ELi128ELNS4_4UMMA5MajorE0ELSN_0ELNSM_7ScaleInE0ELSO_0EEEEEENS4_6LayoutINS5_IJSC_SC_SC_EEENS5_IJNSA_ILi0EEEST_ST_EEEEENS5_IJNS4_10UnderscoreESW_SW_EEEEENS4_18SM100_TMA_2SM_LOADENS4_14ComposedLayoutINS4_7SwizzleILi3ELi4ELi3EEENS4_18smem_ptr_flag_bitsILi16EEENSR_INS5_IJNSA_ILi8EEENSA_ILi64EEEEEENS5_IJS16_SC_EEEEEEEvNS4_8identityESZ_S1A_vS1B_EENS_8epilogue10collective18CollectiveEpilogueINS1D_23Sm100TmaWarpSpecializedILi4ELi2ELi16ELb1ELb0EEEJNS5_IJS16_SF_SF_EEENS5_IJNSR_IS16_SC_EENSR_INS5_IJNSA_ILi16EEESB_EEENS5_IJSC_S16_EEEEEEEESH_SI_SH_SI_NS1D_6fusion15FusionCallbacksIS1H_NS1P_17LinearCombinationISH_fSH_fLNS_15FloatRoundStyleE2EEES1I_S1O_JEEENS4_5SM1004TMEM4LOAD26SM100_TMEM_LOAD_32dp32b16xENS4_13SM90_TMA_LOADENS10_INS11_ILi1ELi4ELi3EEES14_NSR_INS5_IJS15_S1K_EEENS5_IJS1K_SC_EEEEEEENS4_39AutoVectorizingCopyWithAssumedAlignmentILi128EEENS4_14SM90_TMA_STOREES24_S26_S26_EEEvvEEEEvNT_6ParamsE,@"STO_CUDA_ENTRY STV_DEFAULT"
_ZN7cutlass13device_kernelINS_4gemm6kernel13GemmUniversalIN4cute5tupleIJiiiiEEENS1_10collective13CollectiveMmaINS1_35MainloopSm100TmaUmmaWarpSpecializedILi4ELi2ELi4ENS5_IJNS4_1CILi2EEENSA_ILi1EEESC_EEEEENS5_IJNSA_ILi128EEESF_SF_EEENS_6half_tENS5_IJlSC_lEEESH_SI_NS4_8TiledMMAINS4_8MMA_AtomIJNS4_26SM100_MMA_F16BF16_2x1SM_SSISH_SH_fLi128ELi128ELNS4_4UMMA5MajorE0ELSN_0ELNSM_7ScaleInE0ELSO_0EEEEEENS4_6LayoutINS5_IJSC_SC_SC_EEENS5_IJNSA_ILi0EEEST_ST_EEEEENS5_IJNS4_10UnderscoreESW_SW_EEEEENS4_18SM100_TMA_2SM_LOADENS4_14ComposedLayoutINS4_7SwizzleILi3ELi4ELi3EEENS4_18smem_ptr_flag_bitsILi16EEENSR_INS5_IJNSA_ILi8EEENSA_ILi64EEEEEENS5_IJS16_SC_EEEEEEEvNS4_8identityESZ_S1A_vS1B_EENS_8epilogue10collective18CollectiveEpilogueINS1D_23Sm100TmaWarpSpecializedILi4ELi2ELi16ELb1ELb0EEEJNS5_IJS16_SF_SF_EEENS5_IJNSR_IS16_SC_EENSR_INS5_IJNSA_ILi16EEESB_EEENS5_IJSC_S16_EEEEEEEESH_SI_SH_SI_NS1D_6fusion15FusionCallbacksIS1H_NS1P_17LinearCombinationISH_fSH_fLNS_15FloatRoundStyleE2EEES1I_S1O_JEEENS4_5SM1004TMEM4LOAD26SM100_TMEM_LOAD_32dp32b16xENS4_13SM90_TMA_LOADENS10_INS11_ILi1ELi4ELi3EEES14_NSR_INS5_IJS15_S1K_EEENS5_IJS1K_SC_EEEEEEENS4_39AutoVectorizingCopyWithAssumedAlignmentILi128EEENS4_14SM90_TMA_STOREES24_S26_S26_EEEvvEEEEvNT_6ParamsE:
[----:B------:R-:W1:Y:S01]  /*0000*/  LDC R1, c[0x0][0x37c] ;  /* 0x0000df00ff017b82 */ /* 0x000e620000000800 */
[----:B------:R-:W2:Y:S01]  /*0010*/  S2R R72, SR_TID.X ;  /* 0x0000000000487919 */ /* 0x000ea20000002100 */
[----:B------:R-:W3:Y:S06]  /*0020*/  LDCU.64 UR6, c[0x0][0x890] ;  /* 0x00011200ff0677ac */ /* 0x000eec0008000a00 */
[----:B------:R-:W4:Y:S01]  /*0030*/  S2UR UR37, SR_CgaCtaId ;  /* 0x00000000002579c3 */ /* 0x000f220000008800 */
[----:B------:R-:W-:Y:S02]  /*0040*/  PRMT R59, RZ, 0x7610, R59 ;  /* 0x00007610ff3b7816 */ /* 0x000fe4000000003b */
[----:B------:R-:W-:Y:S01]  /*0050*/  ELECT P1, URZ, PT ;  /* 0x0000000000ff782f */ /* 0x000fe20003820000 */
[----:B------:R-:W1:Y:S01]  /*0060*/  LDCU.64 UR46, c[0x0][0x358] ;  /* 0x00006b00ff2e77ac */ /* 0x000e620008000a00 */
[----:B---3--:R-:W-:-:S04]  /*0070*/  UISETP.NE.U32.AND UP0, UPT, UR6, URZ, UPT ;  /* 0x000000ff0600728c */ /* 0x008fc8000bf05070 */
[----:B------:R-:W-:Y:S02]  /*0080*/  UISETP.NE.AND.EX UP0, UPT, UR7, URZ, UPT, UP0 ;  /* 0x000000ff0700728c */ /* 0x000fe4000bf05300 */
[----:B----4-:R-:W-:Y:S02]  /*0090*/  ULOP3.LUT UR5, UR37, 0x1, URZ, 0xc0, !UPT ;  /* 0x0000000125057892 */ /* 0x010fe4000f8ec0ff */
[----:B------:R-:W-:Y:S01]  /*00a0*/  ULOP3.LUT UR4, UR37, 0x1, URZ, 0x3c, !UPT ;  /* 0x0000000125047892 */ /* 0x000fe2000f8e3cff */
[----:B--2---:R-:W-:-:S05]  /*00b0*/  SHF.R.U32.HI R66, RZ, 0x5, R72 ;  /* 0x00000005ff427819 */ /* 0x004fca0000011648 */
[----:B------:R-:W2:Y:S02]  /*00c0*/  SHFL.IDX PT, R0, R66, RZ, 0x1f ;  /* 0x00001fff42007589 */ /* 0x000ea400000e0000 */
[----:B--2---:R-:W-:Y:S01]  /*00d0*/  R2UR UR10, R0 ;  /* 0x00000000000a72ca */ /* 0x004fe200000e0000 */
[----:B-1----:R-:W-:-:S14]  /*00e0*/  BRA.U UP0, `(.L_x_0) ;  /* 0x00000001002c7547 */ /* 0x002fdc000b800000 */
[----:B------:R-:W1:Y:S02]  /*00f0*/  LDCU.64 UR8, c[0x0][0x888] ;  /* 0x00011100ff0877ac */ /* 0x000e640008000a00 */
[----:B-1----:R-:W-:-:S04]  /*0100*/  UISETP.NE.U32.AND UP0, UPT, UR8, URZ, UPT ;  /* 0x000000ff0800728c */ /* 0x002fc8000bf05070 */
[----:B------:R-:W-:-:S09]  /*0110*/  UISETP.NE.AND.EX UP0, UPT, UR9, URZ, UPT, UP0 ;  /* 0x000000ff0900728c */ /* 0x000fd2000bf05300 */
[----:B------:R-:W-:Y:S05]  /*0120*/  BRA.U !UP0, `(.L_x_1) ;  /* 0x0000000108107547 */ /* 0x000fea000b800000 */
[----:B------:R-:W1:Y:S02]  /*0130*/  LDC.64 R2, c[0x0][0x888] ;  /* 0x00022200ff027b82 */ /* 0x000e640000000a00 */
[----:B-1----:R1:W5:Y:S01]  /*0140*/  LDG.E R35, desc[UR46][R2.64] ;  /* 0x0000002e02237981 */ /* 0x002362000c1e1900 */
[----:B------:R-:W-:Y:S01]  /*0150*/  HFMA2 R59, -RZ, RZ, 0, 5.9604644775390625e-08 ;  /* 0x00000001ff3b7431 */ /* 0x000fe200000001ff */
[----:B------:R-:W-:Y:S05]  /*0160*/  BRA `(.L_x_0) ;  /* 0x00000000000c7947 */ /* 0x000fea0003800000 */
.L_x_1:
[----:B------:R-:W1:Y:S01]  /*0170*/  LDCU UR8, c[0x0][0x880] ;  /* 0x00011000ff0877ac */ /* 0x000e620008000800 */
[----:B------:R-:W-:Y:S01]  /*0180*/  HFMA2 R59, -RZ, RZ, 0, 5.9604644775390625e-08 ;  /* 0x00000001ff3b7431 */ /* 0x000fe200000001ff */
[----:B-1----:R-:W-:-:S07]  /*0190*/  MOV R35, UR8 ;  /* 0x0000000800237c02 */ /* 0x002fce0008000f00 */
.L_x_0:
[----:B------:R-:W2:Y:S02]  /*01a0*/  LDCU.64 UR8, c[0x0][0x8b0] ;  /* 0x00011600ff0877ac */ /* 0x000ea40008000a00 */
[----:B--2---:R-:W-:-:S04]  /*01b0*/  UISETP.NE.U32.AND UP0, UPT, UR8, URZ, UPT ;  /* 0x000000ff0800728c */ /* 0x004fc8000bf05070 */
[----:B------:R-:W-:-:S09]  /*01c0*/  UISETP.NE.AND.EX UP0, UPT, UR9, URZ, UPT, UP0 ;  /* 0x000000ff0900728c */ /* 0x000fd2000bf05300 */
[----:B------:R-:W-:Y:S05]  /*01d0*/  BRA.U UP0, `(.L_x_2) ;  /* 0x0000000100247547 */ /* 0x000fea000b800000 */
[----:B------:R-:W2:Y:S02]  /*01e0*/  LDCU.64 UR8, c[0x0][0x8a8] ;  /* 0x00011500ff0877ac */ /* 0x000ea40008000a00 */
[----:B--2---:R-:W-:-:S04]  /*01f0*/  UISETP.NE.U32.AND UP0, UPT, UR8, URZ, UPT ;  /* 0x000000ff0800728c */ /* 0x004fc8000bf05070 */
[----:B------:R-:W-:-:S09]  /*0200*/  UISETP.NE.AND.EX UP0, UPT, UR9, URZ, UPT, UP0 ;  /* 0x000000ff0900728c */ /* 0x000fd2000bf05300 */
[----:B------:R-:W-:Y:S05]  /*0210*/  BRA.U !UP0, `(.L_x_3) ;  /* 0x00000001080c7547 */ /* 0x000fea000b800000 */
[----:B------:R-:W2:Y:S02]  /*0220*/  LDC.64 R32, c[0x0][0x8a8] ;  /* 0x00022a00ff207b82 */ /* 0x000ea40000000a00 */
[----:B--2---:R2:W5:Y:S01]  /*0230*/  LDG.E R32, desc[UR46][R32.64] ;  /* 0x0000002e20207981 */ /* 0x004562000c1e1900 */
[----:B------:R-:W-:Y:S05]  /*0240*/  BRA `(.L_x_2) ;  /* 0x0000000000087947 */ /* 0x000fea0003800000 */
.L_x_3:
[----:B------:R-:W2:Y:S02]  /*0250*/  LDCU UR8, c[0x0][0x8a0] ;  /* 0x00011400ff0877ac */ /* 0x000ea40008000800 */
[----:B--2---:R-:W-:Y:S02]  /*0260*/  MOV R32, UR8 ;  /* 0x0000000800207c02 */ /* 0x004fe40008000f00 */
.L_x_2:
[----:B------:R-:W-:Y:S01]  /*0270*/  IMAD.U32 R0, RZ, RZ, UR10 ;  /* 0x0000000aff007e24 */ /* 0x000fe2000f8e00ff */
[----:B------:R-:W-:Y:S04]  /*0280*/  BSSY.RECONVERGENT B0, `(.L_x_4) ;  /* 0x000000c000007945 */ /* 0x000fe80003800200 */
[C---:B------:R-:W-:Y:S02]  /*0290*/  ISETP.NE.OR P2, PT, R0.reuse, 0x1, !P1 ;  /* 0x000000010000780c */ /* 0x040fe40004f45670 */
[----:B------:R-:W-:-:S11]  /*02a0*/  ISETP.NE.OR P0, PT, R0, 0x3, !P1 ;  /* 0x000000030000780c */ /* 0x000fd60004f05670 */
[----:B------:R-:W-:Y:S05]  /*02b0*/  @P2 BRA `(.L_x_5) ;  /* 0x0000000000202947 */ /* 0x000fea0003800000 */
[----:B------:R-:W3:Y:S02]  /*02c0*/  LDCU.64 UR8, c[0x0][0x348] ;  /* 0x00006900ff0877ac */ /* 0x000ee40008000a00 */
[----:B---3--:R-:W-:Y:S02]  /*02d0*/  UIADD3 UR12, UP1, UPT, UR8, 0x80, URZ ;  /* 0x00000080080c7890 */ /* 0x008fe4000ff3e0ff */
[----:B------:R-:W-:Y:S02]  /*02e0*/  UIADD3 UR8, UP0, UPT, UR8, 0x180, URZ ;  /* 0x0000018008087890 */ /* 0x000fe4000ff1e0ff */
[----:B------:R-:W-:Y:S02]  /*02f0*/  UIADD3.X UR13, UPT, UPT, URZ, UR9, URZ, UP1, !UPT ;  /* 0x00000009ff0d7290 */ /* 0x000fe40008ffe4ff */
[----:B------:R-:W-:-:S07]  /*0300*/  UIADD3.X UR9, UPT, UPT, URZ, UR9, URZ, UP0, !UPT ;  /* 0x00000009ff097290 */ /* 0x000fce00087fe4ff */
[----:B------:R3:W-:Y:S02]  /*0310*/  UTMACCTL.PF [UR12] ;  /* 0x000000000c0079b9 */ /* 0x0007e40008040000 */
[----:B------:R3:W-:Y:S02]  /*0320*/  UTMACCTL.PF [UR8] ;  /* 0x00000000080079b9 */ /* 0x0007e40008040000 */
[----:B---3--:R-:W-:Y:S01]  /*0330*/  NOP ;  /* 0x0000000000007918 */ /* 0x008fe20000000000 */
.L_x_5:
[----:B------:R-:W-:Y:S05]  /*0340*/  BSYNC.RECONVERGENT B0 ;  /* 0x0000000000007941 */ /* 0x000fea0003800200 */
.L_x_4:
[----:B------:R-:W-:Y:S04]  /*0350*/  BSSY.RECONVERGENT B0, `(.L_x_6) ;  /* 0x000000a000007945 */ /* 0x000fe80003800200 */
        /* <DEDUP_REMOVED lines=9> */
.L_x_7:
[----:B------:R-:W-:Y:S05]  /*03f0*/  BSYNC.RECONVERGENT B0 ;  /* 0x0000000000007941 */ /* 0x000fea0003800200 */
.L_x_6:
[----:B------:R-:W3:Y:S01]  /*0400*/  LDCU.64 UR8, c[0x0][0x888] ;  /* 0x00011100ff0877ac */ /* 0x000ee20008000a00 */
[----:B------:R-:W-:Y:S02]  /*0410*/  UISETP.EQ.U32.AND UP1, UPT, UR6, URZ, UPT ;  /* 0x000000ff0600728c */ /* 0x000fe4000bf22070 */
[----:B------:R-:W-:Y:S02]  /*0420*/  UPLOP3.LUT UP5, UPT, UPT, UPT, UPT, 0x80, 0x8 ;  /* 0x000000000008789c */ /* 0x000fe40003faf070 */
[----:B---3--:R-:W-:-:S04]  /*0430*/  UISETP.NE.U32.AND UP0, UPT, UR8, URZ, UPT ;  /* 0x000000ff0800728c */ /* 0x008fc8000bf05070 */
[----:B------:R-:W-:-:S04]  /*0440*/  UISETP.NE.AND.EX UP0, UPT, UR9, URZ, UPT, UP0 ;  /* 0x000000ff0900728c */ /* 0x000fc8000bf05300 */
[----:B------:R-:W-:-:S04]  /*0450*/  UISETP.EQ.OR.EX UP2, UPT, UR7, URZ, !UP0, UP1 ;  /* 0x000000ff0700728c */ /* 0x000fc8000c742710 */
[----:B------:R-:W-:-:S05]  /*0460*/  UP2UR UR50, UPR, URZ, 0x4 ;  /* 0x00000004ff327883 */ /* 0x000fca0008000000 */
[----:B------:R-:W-:Y:S07]  /*0470*/  BRA.U !UP2, `(.L_x_8) ;  /* 0x000000010a207547 */ /* 0x000fee000b800000 */
[----:B------:R-:W-:Y:S01]  /*0480*/  UISETP.NE.U32.AND UP2, UPT, UR6, URZ, UPT ;  /* 0x000000ff0600728c */ /* 0x000fe2000bf45070 */
[----:B-----5:R-:W-:Y:S01]  /*0490*/  FSETP.NEU.AND P0, PT, R35, RZ, PT ;  /* 0x000000ff2300720b */ /* 0x020fe20003f0d000 */
[----:B------:R-:W-:Y:S02]  /*04a0*/  USEL UR6, URZ, 0xffffffff, UP0 ;  /* 0xffffffffff067887 */ /* 0x000fe40008000000 */
[----:B------:R-:W-:-:S10]  /*04b0*/  UISETP.NE.AND.EX UP2, UPT, UR7, URZ, UPT, UP2 ;  /* 0x000000ff0700728c */ /* 0x000fd4000bf45320 */
[----:B------:R-:W-:Y:S01]  /*04c0*/  VOTEU.ANY UP1, P0 ;  /* 0x0000000000ff7886 */ /* 0x000fe20000020100 */
[----:B------:R-:W-:-:S04]  /*04d0*/  @!UP2 USEL UR6, URZ, 0xffffffff, UP1 ;  /* 0xffffffffff06a887 */ /* 0x000fc80008800000 */
[----:B------:R-:W-:-:S04]  /*04e0*/  ULOP3.LUT UR6, UR6, 0x1, URZ, 0xc0, !UPT ;  /* 0x0000000106067892 */ /* 0x000fc8000f8ec0ff */
[----:B------:R-:W-:-:S11]  /*04f0*/  UISETP.NE.U32.AND UP5, UPT, UR6, 0x1, UPT ;  /* 0x000000010600788c */ /* 0x000fd6000bfa5070 */
.L_x_8:
[----:B------:R-:W3:Y:S01]  /*0500*/  SHFL.IDX PT, R0, R66, RZ, 0x1f ;  /* 0x00001fff42007589 */ /* 0x000ee200000e0000 */
[----:B------:R-:W-:-:S04]  /*0510*/  UISETP.NE.AND UP1, UPT, UR10, 0x2, UPT ;  /* 0x000000020a00788c */ /* 0x000fc8000bf25270 */
[----:B------:R-:W-:Y:S02]  /*0520*/  UISETP.EQ.AND UP2, UPT, UR5, URZ, !UP1 ;  /* 0x000000ff0500728c */ /* 0x000fe4000cf42270 */
[----:B------:R-:W-:-:S04]  /*0530*/  USEL UR6, URZ, 0x1, UP1 ;  /* 0x00000001ff067887 */ /* 0x000fc80008800000 */
[----:B------:R-:W-:Y:S02]  /*0540*/  PLOP3.LUT P5, PT, P1, PT, UP2, 0x80, 0x8 ;  /* 0x000000000008781c */ /* 0x000fe40000faf028 */
[----:B---3--:R-:W-:-:S13]  /*0550*/  ISETP.NE.AND P0, PT, R0, RZ, PT ;  /* 0x000000ff0000720c */ /* 0x008fda0003f05270 */
[----:B------:R-:W-:Y:S05]  /*0560*/  @P0 BRA `(.L_x_9) ;  /* 0x0000000000440947 */ /* 0x000fea0003800000 */
[----:B------:R-:W-:Y:S01]  /*0570*/  UMOV UR8, 0x400 ;  /* 0x0000040000087882 */ /* 0x000fe20000000000 */
[----:B------:R-:W-:Y:S01]  /*0580*/  UMOV UR7, 0x1 ;  /* 0x0000000100077882 */ /* 0x000fe20000000000 */
[----:B------:R-:W-:Y:S02]  /*0590*/  ULEA UR8, UR37, UR8, 0x18 ;  /* 0x0000000825087291 */ /* 0x000fe4000f8ec0ff */
[----:B------:R-:W-:-:S04]  /*05a0*/  UIADD3 UR12, UPT, UPT, -UR7, 0x100000, URZ ;  /* 0x00100000070c7890 */ /* 0x000fc8000fffe1ff */
[----:B------:R-:W-:Y:S02]  /*05b0*/  USHF.L.U32 UR13, UR12, 0xb, URZ ;  /* 0x0000000b0c0d7899 */ /* 0x000fe400080006ff */
[----:B------:R-:W-:Y:S01]  /*05c0*/  USHF.L.U32 UR12, UR12, 0x1, URZ ;  /* 0x000000010c0c7899 */ /* 0x000fe200080006ff */
[----:B------:R-:W-:Y:S01]  /*05d0*/  ELECT P0, URZ, PT ;  /* 0x0000000000ff782f */ /* 0x000fe20003800000 */
[----:B------:R-:W3:Y:S10]  /*05e0*/  FENCE.VIEW.ASYNC.S ;  /* 0x00000000000073c6 */ /* 0x000ef40000000000 */
[----:B---3--:R3:W4:Y:S01]  /*05f0*/  SYNCS.EXCH.64 URZ, [UR8], UR12 ;  /* 0x0000000c08ff75b2 */ /* 0x0087220008000100 */
[----:B------:R3:W1:Y:S01]  /*0600*/  SYNCS.EXCH.64 URZ, [UR8+0x20], UR12 ;  /* 0x0000200c08ff75b2 */ /* 0x0006620008000100 */
[----:B------:R3:W1:Y:S01]  /*0610*/  SYNCS.EXCH.64 URZ, [UR8+0x8], UR12 ;  /* 0x0000080c08ff75b2 */ /* 0x0006620008000100 */
[----:B------:R3:W1:Y:S01]  /*0620*/  SYNCS.EXCH.64 URZ, [UR8+0x28], UR12 ;  /* 0x0000280c08ff75b2 */ /* 0x0006620008000100 */
[----:B------:R3:W1:Y:S01]  /*0630*/  SYNCS.EXCH.64 URZ, [UR8+0x10], UR12 ;  /* 0x0000100c08ff75b2 */ /* 0x0006620008000100 */
[----:B------:R3:W1:Y:S01]  /*0640*/  SYNCS.EXCH.64 URZ, [UR8+0x30], UR12 ;  /* 0x0000300c08ff75b2 */ /* 0x0006620008000100 */
[----:B------:R3:W1:Y:S01]  /*0650*/  SYNCS.EXCH.64 URZ, [UR8+0x18], UR12 ;  /* 0x0000180c08ff75b2 */ /* 0x0006620008000100 */
[----:B------:R3:W1:Y:S01]  /*0660*/  SYNCS.EXCH.64 URZ, [UR8+0x38], UR12 ;  /* 0x0000380c08ff75b2 */ /* 0x0006620008000100 */
[----:B------:R-:W-:Y:S01]  /*0670*/  NOP ;  /* 0x0000000000007918 */ /* 0x000fe20000000000 */
.L_x_9:
[----:B------:R-:W2:Y:S01]  /*0680*/  SHFL.IDX PT, R0, R66, RZ, 0x1f ;  /* 0x00001fff42007589 */ /* 0x000ea200000e0000 */
[----:B------:R-:W-:Y:S01]  /*0690*/  NOP ;  /* 0x0000000000007918 */ /* 0x000fe20000000000 */
[----:B--2---:R-:W-:-:S13]  /*06a0*/  ISETP.NE.AND P0, PT, R0, 0x1, PT ;  /* 0x000000010000780c */ /* 0x004fda0003f05270 */
[----:B------:R-:W-:Y:S05]  /*06b0*/  @P0 BRA `(.L_x_10) ;  /* 0x0000000000540947 */ /* 0x000fea0003800000 */
[----:B------:R-:W-:Y:S01]  /*06c0*/  UMOV UR9, 0x400 ;  /* 0x0000040000097882 */ /* 0x000fe20000000000 */
[----:B---3--:R-:W-:Y:S01]  /*06d0*/  UMOV UR8, 0x20 ;  /* 0x0000002000087882 */ /* 0x008fe20000000000 */
[----:B------:R-:W-:Y:S01]  /*06e0*/  UMOV UR7, 0x80 ;  /* 0x0000008000077882 */ /* 0x000fe20000000000 */
[----:B------:R-:W-:Y:S02]  /*06f0*/  ULEA UR9, UR37, UR9, 0x18 ;  /* 0x0000000925097291 */ /* 0x000fe4000f8ec0ff */
[----:B------:R-:W-:-:S04]  /*0700*/  UIADD3 UR12, UPT, UPT, -UR8, 0x100000, URZ ;  /* 0x00100000080c7890 */ /* 0x000fc8000fffe1ff */
[----:B------:R-:W-:Y:S02]  /*0710*/  USHF.L.U32 UR13, UR12, 0xb, URZ ;  /* 0x0000000b0c0d7899 */ /* 0x000fe400080006ff */
[----:B------:R-:W-:Y:S02]  /*0720*/  USHF.L.U32 UR12, UR12, 0x1, URZ ;  /* 0x000000010c0c7899 */ /* 0x000fe400080006ff */
[----:B------:R-:W-:-:S04]  /*0730*/  UIADD3 UR14, UPT, UPT, -UR7, 0x100000, URZ ;  /* 0x00100000070e7890 */ /* 0x000fc8000fffe1ff */
[----:B------:R-:W-:Y:S02]  /*0740*/  USHF.L.U32 UR15, UR14, 0xb, URZ ;  /* 0x0000000b0e0f7899 */ /* 0x000fe400080006ff */
[----:B------:R-:W-:Y:S01]  /*0750*/  USHF.L.U32 UR14, UR14, 0x1, URZ ;  /* 0x000000010e0e7899 */ /* 0x000fe200080006ff */
[----:B------:R-:W-:Y:S01]  /*0760*/  ELECT P0, URZ, PT ;  /* 0x0000000000ff782f */ /* 0x000fe20003800000 */
[----:B------:R-:W2:Y:S02]  /*0770*/  FENCE.VIEW.ASYNC.S ;  /* 0x00000000000073c6 */ /* 0x000ea40000000000 */
[----:B--2---:R2:W3:Y:S08]  /*0780*/  SYNCS.EXCH.64 URZ, [UR9+0x40], UR12 ;  /* 0x0000400c09ff75b2 */ /* 0x0044f00008000100 */
        /* <DEDUP_REMOVED lines=8> */
.L_x_10:
[----:B------:R-:W4:Y:S01]  /*0810*/  SHFL.IDX PT, R0, R66, RZ, 0x1f ;  /* 0x00001fff42007589 */ /* 0x000f2200000e0000 */
[----:B------:R-:W-:Y:S01]  /*0820*/  NOP ;  /* 0x0000000000007918 */ /* 0x000fe20000000000 */
[----:B----4-:R-:W-:-:S13]  /*0830*/  ISETP.NE.AND P0, PT, R0, 0x3, PT ;  /* 0x000000030000780c */ /* 0x010fda0003f05270 */
[----:B------:R-:W-:Y:S05]  /*0840*/  @P0 BRA `(.L_x_11) ;  /* 0x00000000002c0947 */ /* 0x000fea0003800000 */
[----:B---3--:R-:W-:Y:S01]  /*0850*/  UMOV UR8, 0x400 ;  /* 0x0000040000087882 */ /* 0x008fe20000000000 */
[----:B------:R-:W-:Y:S01]  /*0860*/  UMOV UR7, 0x20 ;  /* 0x0000002000077882 */ /* 0x000fe20000000000 */
[----:B------:R-:W-:Y:S02]  /*0870*/  ULEA UR8, UR37, UR8, 0x18 ;  /* 0x0000000825087291 */ /* 0x000fe4000f8ec0ff */
[----:B--2---:R-:W-:-:S04]  /*0880*/  UIADD3 UR12, UPT, UPT, -UR7, 0x100000, URZ ;  /* 0x00100000070c7890 */ /* 0x004fc8000fffe1ff */
[----:B------:R-:W-:Y:S02]  /*0890*/  USHF.L.U32 UR13, UR12, 0xb, URZ ;  /* 0x0000000b0c0d7899 */ /* 0x000fe400080006ff */
[----:B------:R-:W-:Y:S01]  /*08a0*/  USHF.L.U32 UR12, UR12, 0x1, URZ ;  /* 0x000000010c0c7899 */ /* 0x000fe200080006ff */
[----:B------:R-:W-:Y:S01]  /*08b0*/  ELECT P0, URZ, PT ;  /* 0x0000000000ff782f */ /* 0x000fe20003800000 */
[----:B------:R-:W2:Y:S10]  /*08c0*/  FENCE.VIEW.ASYNC.S ;  /* 0x00000000000073c6 */ /* 0x000eb40000000000 */
[----:B--2---:R4:W2:Y:S01]  /*08d0*/  SYNCS.EXCH.64 URZ, [UR8+0x80], UR12 ;  /* 0x0000800c08ff75b2 */ /* 0x0048a20008000100 */
[----:B------:R4:W3:Y:S02]  /*08e0*/  SYNCS.EXCH.64 URZ, [UR8+0x88], UR12 ;  /* 0x0000880c08ff75b2 */ /* 0x0008e40008000100 */
[----:B----4-:R-:W-:Y:S01]  /*08f0*/  NOP ;  /* 0x0000000000007918 */ /* 0x010fe20000000000 */
.L_x_11:
[----:B------:R-:W4:Y:S01]  /*0900*/  SHFL.IDX PT, R0, R66, RZ, 0x1f ;  /* 0x00001fff42007589 */ /* 0x000f2200000e0000 */
[----:B------:R-:W-:Y:S01]  /*0910*/  NOP ;  /* 0x0000000000007918 */ /* 0x000fe20000000000 */
[----:B----4-:R-:W-:-:S13]  /*0920*/  ISETP.NE.AND P0, PT, R0, 0x4, PT ;  /* 0x000000040000780c */ /* 0x010fda0003f05270 */
[----:B------:R-:W-:Y:S05]  /*0930*/  @P0 BRA `(.L_x_12) ;  /* 0x0000000000480947 */ /* 0x000fea0003800000 */
[----:B--2---:R-:W-:Y:S01]  /*0940*/  UMOV UR9, 0x1e0 ;  /* 0x000001e000097882 */ /* 0x004fe20000000000 */
[----:B---3--:R-:W-:Y:S01]  /*0950*/  UMOV UR8, 0x400 ;  /* 0x0000040000087882 */ /* 0x008fe20000000000 */
[----:B------:R-:W-:Y:S01]  /*0960*/  USEL UR9, UR9, 0x1a0, UP5 ;  /* 0x000001a009097887 */ /* 0x000fe2000a800000 */
        /* <DEDUP_REMOVED lines=10> */
[----:B--2---:R4:W2:Y:S08]  /*0a10*/  SYNCS.EXCH.64 URZ, [UR8+0x90], UR12 ;  /* 0x0000900c08ff75b2 */ /* 0x0048b00008000100 */
[----:B------:R4:W3:Y:S01]  /*0a20*/  SYNCS.EXCH.64 URZ, [UR8+0xa0], UR14 ;  /* 0x0000a00e08ff75b2 */ /* 0x0008e20008000100 */
[----:B------:R4:W1:Y:S01]  /*0a30*/  SYNCS.EXCH.64 URZ, [UR8+0x98], UR12 ;  /* 0x0000980c08ff75b2 */ /* 0x0008620008000100 */
[----:B------:R4:W1:Y:S02]  /*0a40*/  SYNCS.EXCH.64 URZ, [UR8+0xa8], UR14 ;  /* 0x0000a80e08ff75b2 */ /* 0x0008640008000100 */
[----:B----4-:R-:W-:Y:S01]  /*0a50*/  NOP ;  /* 0x0000000000007918 */ /* 0x010fe20000000000 */
.L_x_12:
[----:B------:R-:W4:Y:S01]  /*0a60*/  SHFL.IDX PT, R0, R66, RZ, 0x1f ;  /* 0x00001fff42007589 */ /* 0x000f2200000e0000 */
[----:B------:R-:W-:Y:S01]  /*0a70*/  NOP ;  /* 0x0000000000007918 */ /* 0x000fe20000000000 */
[----:B----4-:R-:W-:-:S13]  /*0a80*/  ISETP.NE.AND P0, PT, R0, 0x5, PT ;  /* 0x000000050000780c */ /* 0x010fda0003f05270 */
[----:B------:R-:W-:Y:S05]  /*0a90*/  @P0 BRA `(.L_x_13) ;  /* 0x0000000000540947 */ /* 0x000fea0003800000 */
[----:B--2---:R-:W-:Y:S01]  /*0aa0*/  UMOV UR9, 0x400 ;  /* 0x0000040000097882 */ /* 0x004fe20000000000 */
        /* <DEDUP_REMOVED lines=14> */
[----:B------:R4:W1:Y:S01]  /*0b90*/  SYNCS.EXCH.64 URZ, [UR9+0xd8], UR14 ;  /* 0x0000d80e09ff75b2 */ /* 0x0008620008000100 */
[----:B------:R4:W1:Y:S01]  /*0ba0*/  SYNCS.EXCH.64 URZ, [UR9+0xc0], UR12 ;  /* 0x0000c00c09ff75b2 */ /* 0x0008620008000100 */
[----:B------:R4:W1:Y:S01]  /*0bb0*/  SYNCS.EXCH.64 URZ, [UR9+0xe0], UR14 ;  /* 0x0000e00e09ff75b2 */ /* 0x0008620008000100 */
[----:B------:R4:W1:Y:S01]  /*0bc0*/  SYNCS.EXCH.64 URZ, [UR9+0xc8], UR12 ;  /* 0x0000c80c09ff75b2 */ /* 0x0008620008000100 */
[----:B------:R4:W1:Y:S02]  /*0bd0*/  SYNCS.EXCH.64 URZ, [UR9+0xe8], UR14 ;  /* 0x0000e80e09ff75b2 */ /* 0x0008640008000100 */
[----:B----4-:R-:W-:Y:S01]  /*0be0*/  NOP ;  /* 0x0000000000007918 */ /* 0x010fe20000000000 */
.L_x_13:
[----:B------:R-:W4:Y:S01]  /*0bf0*/  SHFL.IDX PT, R0, R66, RZ, 0x1f ;  /* 0x00001fff42007589 */ /* 0x000f2200000e0000 */
[----:B------:R-:W-:Y:S01]  /*0c00*/  ISETP.NE.OR P1, PT, RZ, UR10, !P1 ;  /* 0x0000000aff007c0c */ /* 0x000fe2000cf25670 */
        /* <DEDUP_REMOVED lines=12> */
[----:B------:R4:W3:Y:S01]  /*0cd0*/  SYNCS.EXCH.64 URZ, [UR8+0x100], UR12 ;  /* 0x0001000c08ff75b2 */ /* 0x0008e20008000100 */
[----:B------:R4:W1:Y:S01]  /*0ce0*/  SYNCS.EXCH.64 URZ, [UR8+0xf8], UR12 ;  /* 0x0000f80c08ff75b2 */ /* 0x0008620008000100 */
[----:B------:R4:W1:Y:S02]  /*0cf0*/  SYNCS.EXCH.64 URZ, [UR8+0x108], UR12 ;  /* 0x0001080c08ff75b2 */ /* 0x0008640008000100 */
[----:B----4-:R-:W-:Y:S01]  /*0d00*/  NOP ;  /* 0x0000000000007918 */ /* 0x010fe20000000000 */
.L_x_14:
[----:B------:R-:W-:Y:S01]  /*0d10*/  VOTEU.ALL UP1, P1 ;  /* 0x0000000000ff7886 */ /* 0x000fe20000820000 */
[----:B---3--:R-:W3:Y:S01]  /*0d20*/  LDCU UR8, c[0x0][0x36c] ;  /* 0x00006d80ff0877ac */ /* 0x008ee20008000800 */
[----:B------:R-:W-:Y:S01]  /*0d30*/  NOP ;  /* 0x0000000000007918 */ /* 0x000fe20000000000 */
[----:B------:R-:W-:Y:S01]  /*0d40*/  LOP3.LUT R10, R72, 0x1f, RZ, 0xc0, !PT ;  /* 0x0000001f480a7812 */ /* 0x000fe200078ec0ff */
[----:B--2---:R-:W-:Y:S01]  /*0d50*/  UMOV UR12, 0x20 ;  /* 0x00000020000c7882 */ /* 0x004fe20000000000 */
[----:B------:R-:W-:Y:S01]  /*0d60*/  @!UP1 UMOV UR7, 0x400 ;  /* 0x0000040000079882 */ /* 0x000fe20000000000 */
[----:B------:R-:W-:-:S04]  /*0d70*/  @!UP1 UIADD3 UR12, UPT, UPT, -UR12, 0x100000, URZ ;  /* 0x001000000c0c9890 */ /* 0x000fc8000fffe1ff */
[----:B------:R-:W-:Y:S02]  /*0d80*/  @!UP1 USHF.L.U32 UR13, UR12, 0xb, URZ ;  /* 0x0000000b0c0d9899 */ /* 0x000fe400080006ff */
[----:B------:R-:W-:Y:S02]  /*0d90*/  @!UP1 USHF.L.U32 UR12, UR12, 0x1, URZ ;  /* 0x000000010c0c9899 */ /* 0x000fe400080006ff */
[----:B------:R-:W-:Y:S01]  /*0da0*/  @!UP1 ULEA UR7, UR37, UR7, 0x18 ;  /* 0x0000000725079291 */ /* 0x000fe2000f8ec0ff */
[----:B------:R-:W-:Y:S01]  /*0db0*/  VOTEU.ALL UP1, P1 ;  /* 0x0000000000ff7886 */ /* 0x000fe20000820000 */
[----:B------:R-:W-:Y:S01]  /*0dc0*/  UISETP.NE.AND UP4, UPT, UR10, URZ, UPT ;  /* 0x000000ff0a00728c */ /* 0x000fe2000bf85270 */
[----:B------:R-:W2:Y:S09]  /*0dd0*/  FENCE.VIEW.ASYNC.S ;  /* 0x00000000000073c6 */ /* 0x000eb20000000000 */
[----:B--2---:R2:W4:Y:S01]  /*0de0*/  @!UP1 SYNCS.EXCH.64 URZ, [UR7+0x110], UR12 ;  /* 0x0001100c07ff95b2 */ /* 0x0045220008000100 */
[----:B---3--:R-:W-:-:S09]  /*0df0*/  UISETP.EQ.U32.AND UP1, UPT, UR8, 0x1, UPT ;  /* 0x000000010800788c */ /* 0x008fd2000bf22070 */
[----:B------:R-:W-:Y:S05]  /*0e00*/  BRA.U !UP1, `(.L_x_15) ;  /* 0x0000000109087547 */ /* 0x000fea000b800000 */
[----:B-1--4-:R-:W-:Y:S01]  /*0e10*/  UCGABAR_ARV ;  /* 0x00000000000079c7 */ /* 0x012fe20008000000 */
[----:B------:R-:W-:Y:S05]  /*0e20*/  BRA `(.L_x_16) ;  /* 0x0000000000047947 */ /* 0x000fea0003800000 */
.L_x_15:
[----:B-1--4-:R-:W-:Y:S01]  /*0e30*/  NOP ;  /* 0x0000000000007918 */ /* 0x012fe20000000000 */
.L_x_16:
[----:B------:R-:W1:Y:S01]  /*0e40*/  S2R R11, SR_CTAID.X ;  /* 0x00000000000b7919 */ /* 0x000e620000002500 */
[----:B------:R-:W-:-:S05]  /*0e50*/  CS2R.32 R60, SR_CgaSize ;  /* 0x00000000003c7805 */ /* 0x000fca0000008a00 */
[----:B------:R-:W-:-:S05]  /*0e60*/  IMAD R60, R60, -0xa0, RZ ;  /* 0xffffff603c3c7824 */ /* 0x000fca00078e02ff */
[----:B------:R-:W-:-:S14]  /*0e70*/  R2UR UR8, R60 ;  /* 0x000000003c0872ca */ /* 0x000fdc00000e0000 */
[----:B------:R-:W3:Y:S01]  /*0e80*/  LDCU UR8, c[0x0][UR8+0x2b0] ;  /* 0x00005600080877ac */ /* 0x000ee20008000800 */
[----:B------:R-:W-:-:S05]  /*0e90*/  CS2R.32 R0, SR_CgaSize ;  /* 0x0000000000007805 */ /* 0x000fca0000008a00 */
[----:B------:R-:W-:-:S06]  /*0ea0*/  IMAD R0, R0, -0xa0, RZ ;  /* 0xffffff6000007824 */ /* 0x000fcc00078e02ff */
[----:B------:R-:W4:Y:S01]  /*0eb0*/  LDC R0, c[0x0][R0+0x2a0] ;  /* 0x0000a80000007b82 */ /* 0x000f220000000800 */
[----:B------:R-:W-:Y:S01]  /*0ec0*/  PRMT R8, RZ, 0x7610, R8 ;  /* 0x00007610ff087816 */ /* 0x000fe20000000008 */
[----:B------:R-:W3:Y:S01]  /*0ed0*/  S2R R20, SR_CTAID.Y ;  /* 0x0000000000147919 */ /* 0x000ee20000002600 */
[----:B------:R-:W-:-:S05]  /*0ee0*/  CS2R.32 R60, SR_CgaSize ;  /* 0x00000000003c7805 */ /* 0x000fca0000008a00 */
[----:B------:R-:W-:-:S05]  /*0ef0*/  IMAD R60, R60, -0xa0, RZ ;  /* 0xffffff603c3c7824 */ /* 0x000fca00078e02ff */
[----:B--2---:R-:W-:-:S14]  /*0f00*/  R2UR UR7, R60 ;  /* 0x000000003c0772ca */ /* 0x004fdc00000e0000 */
[----:B------:R-:W2:Y:S01]  /*0f10*/  LDCU UR7, c[0x0][UR7+0x2b4] ;  /* 0x00005680070777ac */ /* 0x000ea20008000800 */
[----:B------:R-:W-:Y:S01]  /*0f20*/  UISETP.NE.AND UP2, UPT, UR10, 0x2, UPT ;  /* 0x000000020a00788c */ /* 0x000fe2000bf45270 */
[----:B------:R-:W3:Y:S01]  /*0f30*/  LDC R9, c[0x0][0xb24] ;  /* 0x0002c900ff097b82 */ /* 0x000ee20000000800 */
[----:B------:R-:W-:-:S05]  /*0f40*/  CS2R.32 R58, SR_CgaSize ;  /* 0x00000000003a7805 */ /* 0x000fca0000008a00 */
[----:B------:R-:W-:-:S06]  /*0f50*/  IMAD R58, R58, -0xa0, RZ ;  /* 0xffffff603a3a7824 */ /* 0x000fcc00078e02ff */
[----:B------:R-:W4:Y:S08]  /*0f60*/  LDC R58, c[0x0][R58+0x2a4] ;  /* 0x0000a9003a3a7b82 */ /* 0x000f300000000800 */
[----:B------:R-:W4:Y:S01]  /*0f70*/  LDC R26, c[0x0][0xb24] ;  /* 0x0002c900ff1a7b82 */ /* 0x000f220000000800 */
[----:B-1----:R-:W-:Y:S01]  /*0f80*/  I2FP.F32.U32 R4, R11 ;  /* 0x0000000b00047245 */ /* 0x002fe20000201000 */
[----:B------:R-:W-:-:S06]  /*0f90*/  IMAD.MOV.U32 R21, RZ, RZ, R11 ;  /* 0x000000ffff157224 */ /* 0x000fcc00078e000b */
[----:B------:R-:W1:Y:S01]  /*0fa0*/  S2UR UR36, SR_CTAID.Z ;  /* 0x00000000002479c3 */ /* 0x000e620000002700 */
[----:B---3--:R-:W-:Y:S02]  /*0fb0*/  ISETP.GE.AND P0, PT, R9, 0x1, PT ;  /* 0x000000010900780c */ /* 0x008fe40003f06270 */
[----:B------:R-:W-:Y:S01]  /*0fc0*/  I2FP.F32.U32 R2, R20 ;  /* 0x0000001400027245 */ /* 0x000fe20000201000 */
[----:B------:R-:W-:-:S04]  /*0fd0*/  FMUL R4, R4, UR8 ;  /* 0x0000000804047c20 */ /* 0x000fc80008400000 */
[----:B--2---:R-:W-:Y:S01]  /*0fe0*/  FMUL R2, R2, UR7 ;  /* 0x0000000702027c20 */ /* 0x004fe20008400000 */
[----:B------:R-:W2:Y:S01]  /*0ff0*/  F2I.U32.TRUNC.NTZ R60, R4 ;  /* 0x00000004003c7305 */ /* 0x000ea2000020f000 */
[----:B------:R-:W3:Y:S07]  /*1000*/  LDCU UR7, c[0x0][0xb30] ;  /* 0x00016600ff0777ac */ /* 0x000eee0008000800 */
[----:B------:R-:W1:Y:S01]  /*1010*/  F2I.U32.TRUNC.NTZ R3, R2 ;  /* 0x0000000200037305 */ /* 0x000e62000020f000 */
[----:B--2---:R-:W-:-:S04]  /*1020*/  IMAD.MOV R60, RZ, RZ, -R60 ;  /* 0x000000ffff3c7224 */ /* 0x004fc800078e0a3c */
[----:B----4-:R-:W-:Y:S01]  /*1030*/  IMAD R60, R0, R60, R11 ;  /* 0x0000003c003c7224 */ /* 0x010fe200078e020b */
[----:B------:R-:W-:Y:S01]  /*1040*/  PRMT R0, RZ, 0x7610, R0 ;  /* 0x00007610ff007816 */ /* 0x000fe20000000000 */
[----:B---3--:R-:W-:Y:S01]  /*1050*/  UISETP.NE.AND UP3, UPT, UR7, 0x1, UPT ;  /* 0x000000010700788c */ /* 0x008fe2000bf65270 */
[----:B-1----:R-:W-:-:S05]  /*1060*/  IADD3 R3, PT, PT, -R3, RZ, RZ ;  /* 0x000000ff03037210 */ /* 0x002fca0007ffe1ff */
[----:B------:R-:W-:Y:S01]  /*1070*/  IMAD R58, R58, R3, R20 ;  /* 0x000000033a3a7224 */ /* 0x000fe200078e0214 */
[----:B------:R-:W-:Y:S06]  /*1080*/  BRA.U UP4, `(.L_x_17) ;  /* 0x0000000104247547 */ /* 0x000fec000b800000 */
[----:B------:R-:W-:Y:S01]  /*1090*/  ISETP.NE.AND P1, PT, R58, RZ, PT ;  /* 0x000000ff3a00720c */ /* 0x000fe20003f25270 */
[----:B------:R-:W-:Y:S01]  /*10a0*/  IMAD.MOV.U32 R0, RZ, RZ, 0x3 ;  /* 0x00000003ff007424 */ /* 0x000fe200078e00ff */
[C---:B------:R-:W-:Y:S02]  /*10b0*/  LOP3.LUT R3, R60.reuse, 0xfffffffe, RZ, 0xc0, !PT ;  /* 0xfffffffe3c037812 */ /* 0x040fe400078ec0ff */
[----:B------:R-:W-:Y:S02]  /*10c0*/  ISETP.LT.U32.OR P1, PT, R60, 0x2, !P1 ;  /* 0x000000023c00780c */ /* 0x000fe40004f21470 */
[----:B------:R-:W-:Y:S02]  /*10d0*/  SHF.L.U32 R0, R0, R3, RZ ;  /* 0x0000000300007219 */ /* 0x000fe400000006ff */
[----:B------:R-:W-:Y:S02]  /*10e0*/  SEL R5, RZ, 0x1, !P1 ;  /* 0x00000001ff057807 */ /* 0x000fe40004800000 */
[----:B------:R-:W-:-:S05]  /*10f0*/  SEL R2, RZ, 0x2, !P1 ;  /* 0x00000002ff027807 */ /* 0x000fca0004800000 */
[----:B------:R-:W-:-:S05]  /*1100*/  IMAD.IADD R2, R5, 0x1, R2 ;  /* 0x0000000105027824 */ /* 0x000fca00078e0202 */
[----:B------:R-:W-:Y:S02]  /*1110*/  PRMT R8, R2, 0x7610, R8 ;  /* 0x0000761002087816 */ /* 0x000fe40000000008 */
.L_x_17:
[----:B------:R-:W-:Y:S05]  /*1120*/  @!P0 BRA `(.L_x_18) ;  /* 0x0000000000b88947 */ /* 0x000fea0003800000 */
[----:B------:R-:W1:Y:S01]  /*1130*/  LDC.64 R4, c[0x0][0xb18] ;  /* 0x0002c600ff047b82 */ /* 0x000e620000000a00 */
[----:B------:R-:W-:-:S07]  /*1140*/  ISETP.NE.AND P0, PT, R9, 0x1, PT ;  /* 0x000000010900780c */ /* 0x000fce0003f05270 */
[----:B------:R-:W2:Y:S08]  /*1150*/  LDC R14, c[0x0][0xb0c] ;  /* 0x0002c300ff0e7b82 */ /* 0x000eb00000000800 */
[----:B------:R-:W3:Y:S08]  /*1160*/  LDC R13, c[0x0][0x370] ;  /* 0x0000dc00ff0d7b82 */ /* 0x000ef00000000800 */
[----:B------:R-:W4:Y:S01]  /*1170*/  LDC R16, c[0x0][0x374] ;  /* 0x0000dd00ff107b82 */ /* 0x000f220000000800 */
[----:B-1----:R-:W-:-:S07]  /*1180*/  ISETP.NE.AND P1, PT, R4, 0x1, PT ;  /* 0x000000010400780c */ /* 0x002fce0003f25270 */
[----:B------:R-:W3:Y:S01]  /*1190*/  LDC.64 R6, c[0x0][0xb10] ;  /* 0x0002c400ff067b82 */ /* 0x000ee20000000a00 */
[----:B--2---:R-:W-:-:S07]  /*11a0*/  ISETP.NE.AND P2, PT, R14, 0x1, PT ;  /* 0x000000010e00780c */ /* 0x004fce0003f45270 */
[----:B------:R-:W1:Y:S08]  /*11b0*/  LDC R12, c[0x0][0xb20] ;  /* 0x0002c800ff0c7b82 */ /* 0x000e700000000800 */
[----:B------:R-:W2:Y:S01]  /*11c0*/  LDC.64 R2, c[0x0][0xb28] ;  /* 0x0002ca00ff027b82 */ /* 0x000ea20000000a00 */
[----:B----4-:R-:W-:-:S04]  /*11d0*/  IMAD.HI.U32 R15, R16, R5, RZ ;  /* 0x00000005100f7227 */ /* 0x010fc800078e00ff */
[----:B------:R-:W-:-:S04]  /*11e0*/  IMAD.HI.U32 R5, R20, R5, RZ ;  /* 0x0000000514057227 */ /* 0x000fc800078e00ff */
[----:B---3--:R-:W-:-:S04]  /*11f0*/  IMAD.HI.U32 R18, R13, R6, RZ ;  /* 0x000000060d127227 */ /* 0x008fc800078e00ff */
[C---:B------:R-:W-:Y:S01]  /*1200*/  IMAD.HI.U32 R22, R11.reuse, R6, RZ ;  /* 0x000000060b167227 */ /* 0x040fe200078e00ff */
[-C--:B------:R-:W-:Y:S02]  /*1210*/  @P2 SHF.R.U32.HI R13, RZ, R7.reuse, R18 ;  /* 0x00000007ff0d2219 */ /* 0x080fe40000011612 */
[-C--:B-1----:R-:W-:Y:S02]  /*1220*/  @P1 SHF.R.U32.HI R16, RZ, R12.reuse, R15 ;  /* 0x0000000cff101219 */ /* 0x082fe4000001160f */
[----:B------:R-:W-:Y:S02]  /*1230*/  SHF.R.U32.HI R5, RZ, R12, R5 ;  /* 0x0000000cff057219 */ /* 0x000fe40000011605 */
[----:B------:R-:W-:Y:S02]  /*1240*/  SHF.R.U32.HI R22, RZ, R7, R22 ;  /* 0x00000007ff167219 */ /* 0x000fe40000011616 */
[----:B------:R-:W-:Y:S01]  /*1250*/  SEL R5, R20, R5, !P1 ;  /* 0x0000000514057207 */ /* 0x000fe20004800000 */
[----:B--2---:R-:W-:Y:S01]  /*1260*/  IMAD.HI.U32 R18, R16, R2, RZ ;  /* 0x0000000210127227 */ /* 0x004fe200078e00ff */
[----:B------:R-:W-:-:S02]  /*1270*/  SEL R21, R11, R22, !P2 ;  /* 0x000000160b157207 */ /* 0x000fc40005000000 */
[----:B------:R-:W-:Y:S01]  /*1280*/  IADD3 R7, PT, PT, -R5, RZ, RZ ;  /* 0x000000ff05077210 */ /* 0x000fe20007ffe1ff */
[----:B------:R-:W-:Y:S01]  /*1290*/  IMAD.HI.U32 R6, R13, R2, RZ ;  /* 0x000000020d067227 */ /* 0x000fe200078e00ff */
[----:B------:R-:W-:-:S03]  /*12a0*/  @P0 SHF.R.U32.HI R16, RZ, R3, R18 ;  /* 0x00000003ff100219 */ /* 0x000fc60000011612 */
[----:B------:R-:W-:Y:S01]  /*12b0*/  IMAD R7, R4, R7, R20 ;  /* 0x0000000704077224 */ /* 0x000fe200078e0214 */
[----:B------:R-:W-:Y:S01]  /*12c0*/  @P0 SHF.R.U32.HI R13, RZ, R3, R6 ;  /* 0x00000003ff0d0219 */ /* 0x000fe20000011606 */
[----:B------:R-:W-:-:S04]  /*12d0*/  IMAD R16, R16, R9, RZ ;  /* 0x0000000910107224 */ /* 0x000fc800078e02ff */
[----:B------:R-:W-:Y:S01]  /*12e0*/  IMAD R6, R13, R9, RZ ;  /* 0x000000090d067224 */ /* 0x000fe200078e02ff */
[----:B------:R-:W-:-:S04]  /*12f0*/  ISETP.GE.AND P1, PT, R5, R16, PT ;  /* 0x000000100500720c */ /* 0x000fc80003f26270 */
[----:B------:R-:W-:Y:S01]  /*1300*/  ISETP.GE.OR P1, PT, R21, R6, P1 ;  /* 0x000000061500720c */ /* 0x000fe20000f26670 */
[----:B------:R-:W-:-:S05]  /*1310*/  IMAD.HI.U32 R6, R5, R2, RZ ;  /* 0x0000000205067227 */ /* 0x000fca00078e00ff */
[----:B------:R-:W-:-:S04]  /*1320*/  SHF.R.U32.HI R6, RZ, R3, R6 ;  /* 0x00000003ff067219 */ /* 0x000fc80000011606 */
[----:B------:R-:W-:-:S03]  /*1330*/  SEL R6, R5, R6, !P0 ;  /* 0x0000000605067207 */ /* 0x000fc60004000000 */
[----:B------:R-:W-:Y:S01]  /*1340*/  @!P1 IMAD.HI.U32 R12, R21, R2, RZ ;  /* 0x00000002150c9227 */ /* 0x000fe200078e00ff */
[----:B------:R-:W-:-:S04]  /*1350*/  IADD3 R2, PT, PT, -R6, RZ, RZ ;  /* 0x000000ff06027210 */ /* 0x000fc80007ffe1ff */
[----:B------:R-:W-:Y:S01]  /*1360*/  @!P1 SHF.R.U32.HI R12, RZ, R3, R12 ;  /* 0x00000003ff0c9219 */ /* 0x000fe2000001160c */
[----:B------:R-:W-:-:S03]  /*1370*/  IMAD R2, R9, R2, R5 ;  /* 0x0000000209027224 */ /* 0x000fc600078e0205 */
[----:B------:R-:W-:-:S05]  /*1380*/  @!P1 SEL R3, R21, R12, !P0 ;  /* 0x0000000c15039207 */ /* 0x000fca0004000000 */
[--C-:B------:R-:W-:Y:S02]  /*1390*/  @!P1 IMAD.IADD R6, R6, 0x1, -R3.reuse ;  /* 0x0000000106069824 */ /* 0x100fe400078e0a03 */
[----:B------:R-:W-:Y:S01]  /*13a0*/  @!P1 IMAD R3, R2, R13, R3 ;  /* 0x0000000d02039224 */ /* 0x000fe200078e0203 */
[----:B------:R-:W-:Y:S01]  /*13b0*/  IADD3 R2, PT, PT, -R21, RZ, RZ ;  /* 0x000000ff15027210 */ /* 0x000fe20007ffe1ff */
[----:B------:R-:W-:Y:S02]  /*13c0*/  @!P1 IMAD R5, R6, R9, R21 ;  /* 0x0000000906059224 */ /* 0x000fe400078e0215 */
[----:B------:R-:W-:Y:S02]  /*13d0*/  @!P1 IMAD.MOV.U32 R21, RZ, RZ, R3 ;  /* 0x000000ffff159224 */ /* 0x000fe400078e0003 */
[----:B------:R-:W-:Y:S02]  /*13e0*/  IMAD R2, R14, R2, R11 ;  /* 0x000000020e027224 */ /* 0x000fe400078e020b */
[----:B------:R-:W-:-:S02]  /*13f0*/  IMAD R20, R5, R4, R7 ;  /* 0x0000000405147224 */ /* 0x000fc400078e0207 */
[----:B------:R-:W-:Y:S02]  /*1400*/  IMAD R21, R21, R14, R2 ;  /* 0x0000000e15157224 */ /* 0x000fe400078e0202 */
.L_x_18:
[----:B------:R-:W-:Y:S05]  /*1410*/  BRA.U UP3, `(.L_x_19) ;  /* 0x0000000103407547 */ /* 0x000fea000b800000 */
[----:B------:R-:W1:Y:S08]  /*1420*/  LDC.64 R4, c[0x0][0xb10] ;  /* 0x0002c400ff047b82 */ /* 0x000e700000000a00 */
[----:B------:R-:W2:Y:S08]  /*1430*/  LDC.64 R2, c[0x0][0xb18] ;  /* 0x0002c600ff027b82 */ /* 0x000eb00000000a00 */
[----:B------:R-:W3:Y:S08]  /*1440*/  LDC R6, c[0x0][0xb20] ;  /* 0x0002c800ff067b82 */ /* 0x000ef00000000800 */
[----:B------:R-:W4:Y:S01]  /*1450*/  LDC R12, c[0x0][0xb0c] ;  /* 0x0002c300ff0c7b82 */ /* 0x000f220000000800 */
[----:B-1----:R-:W-:-:S05]  /*1460*/  IMAD.HI.U32 R4, R21, R4, RZ ;  /* 0x0000000415047227 */ /* 0x002fca00078e00ff */
[----:B------:R-:W-:Y:S01]  /*1470*/  SHF.R.U32.HI R4, RZ, R5, R4 ;  /* 0x00000005ff047219 */ /* 0x000fe20000011604 */
[----:B--2---:R-:W-:Y:S01]  /*1480*/  IMAD.HI.U32 R3, R20, R3, RZ ;  /* 0x0000000314037227 */ /* 0x004fe200078e00ff */
[----:B------:R-:W-:-:S04]  /*1490*/  ISETP.NE.AND P0, PT, R2, 0x1, PT ;  /* 0x000000010200780c */ /* 0x000fc80003f05270 */
[----:B---3--:R-:W-:-:S04]  /*14a0*/  SHF.R.U32.HI R3, RZ, R6, R3 ;  /* 0x00000006ff037219 */ /* 0x008fc80000011603 */
[----:B------:R-:W-:Y:S02]  /*14b0*/  SEL R3, R20, R3, !P0 ;  /* 0x0000000314037207 */ /* 0x000fe40004000000 */
[----:B----4-:R-:W-:-:S04]  /*14c0*/  ISETP.NE.AND P1, PT, R12, 0x1, PT ;  /* 0x000000010c00780c */ /* 0x010fc80003f25270 */
[----:B------:R-:W-:-:S05]  /*14d0*/  SEL R6, R21, R4, !P1 ;  /* 0x0000000415067207 */ /* 0x000fca0004800000 */
[----:B------:R-:W-:Y:S02]  /*14e0*/  IMAD.IADD R4, R3, 0x1, -R6 ;  /* 0x0000000103047824 */ /* 0x000fe400078e0a06 */
[----:B------:R-:W-:Y:S02]  /*14f0*/  IMAD.IADD R3, R6, 0x1, -R3 ;  /* 0x0000000106037824 */ /* 0x000fe400078e0a03 */
[----:B------:R-:W-:Y:S02]  /*1500*/  IMAD R21, R4, R12, R21 ;  /* 0x0000000c04157224 */ /* 0x000fe400078e0215 */
[----:B------:R-:W-:Y:S02]  /*1510*/  IMAD R20, R3, R2, R20 ;  /* 0x0000000203147224 */ /* 0x000fe400078e0214 */
.L_x_19:
[----:B------:R-:W-:Y:S05]  /*1520*/  BRA.U !UP1, `(.L_x_20) ;  /* 0x00000001090c7547 */ /* 0x000fea000b800000 */
[----:B------:R-:W-:Y:S01]  /*1530*/  UCGABAR_WAIT ;  /* 0x0000000000007dc7 */ /* 0x000fe20008000000 */
[----:B------:R-:W-:Y:S01]  /*1540*/  CCTL.IVALL ;  /* 0x00000000ff00798f */ /* 0x000fe20002000000 */
[----:B------:R-:W-:Y:S05]  /*1550*/  BRA `(.L_x_21) ;  /* 0x0000000000047947 */ /* 0x000fea0003800000 */
.L_x_20:
[----:B------:R-:W-:Y:S06]  /*1560*/  BAR.SYNC.DEFER_BLOCKING 0x0 ;  /* 0x0000000000007b1d */ /* 0x000fec0000010000 */
.L_x_21:
[----:B------:R-:W-:Y:S05]  /*1570*/  BRA.U UP2, `(.L_x_22) ;  /* 0x0000001502007547 */ /* 0x000fea000b800000 */
[----:B------:R-:W1:Y:S01]  /*1580*/  LDCU UR4, c[0x0][0x38c] ;  /* 0x00007180ff0477ac */ /* 0x000e620008000800 */
[----:B------:R-:W2:Y:S01]  /*1590*/  LDC R9, c[0x0][0x370] ;  /* 0x0000dc00ff097b82 */ /* 0x000ea20000000800 */
[----:B------:R-:W-:Y:S01]  /*15a0*/  IMAD.SHL.U32 R16, R11, 0x40, RZ ;  /* 0x000000400b107824 */ /* 0x000fe200078e00ff */
[----:B------:R-:W-:Y:S01]  /*15b0*/  PLOP3.LUT P1, PT, PT, PT, UP5, 0x80, 0x8 ;  /* 0x000000000008781c */ /* 0x000fe20003f2f058 */
[----:B------:R-:W-:Y:S01]  /*15c0*/  HFMA2 R12, -RZ, RZ, 0, 0 ;  /* 0x00000000ff0c7431 */ /* 0x000fe200000001ff */
[----:B------:R-:W-:Y:S01]  /*15d0*/  UISETP.NE.AND UP1, UPT, UR10, URZ, UPT ;  /* 0x000000ff0a00728c */ /* 0x000fe2000bf25270 */
[----:B------:R-:W-:Y:S01]  /*15e0*/  ISETP.NE.AND P4, PT, R10, RZ, P5 ;  /* 0x000000ff0a00720c */ /* 0x000fe20002f85270 */
[----:B------:R-:W-:Y:S01]  /*15f0*/  IMAD.MOV.U32 R15, RZ, RZ, 0x1 ;  /* 0x00000001ff0f7424 */ /* 0x000fe200078e00ff */
[----:B------:R-:W-:Y:S01]  /*1600*/  PLOP3.LUT P1, PT, P1, PT, PT, 0x8, 0x80 ;  /* 0x000000000080781c */ /* 0x000fe20000f2e170 */
[----:B------:R-:W3:Y:S01]  /*1610*/  LDC R0, c[0x0][0x374] ;  /* 0x0000dd00ff007b82 */ /* 0x000ee20000000800 */
[----:B------:R-:W-:Y:S01]  /*1620*/  IMAD.MOV.U32 R14, RZ, RZ, RZ ;  /* 0x000000ffff0e7224 */ /* 0x000fe200078e00ff */
[----:B------:R-:W-:Y:S01]  /*1630*/  MOV R8, 0x1 ;  /* 0x0000000100087802 */ /* 0x000fe20000000f00 */
[----:B------:R-:W-:Y:S01]  /*1640*/  IMAD.MOV.U32 R10, RZ, RZ, RZ ;  /* 0x000000ffff0a7224 */ /* 0x000fe200078e00ff */
[----:B------:R-:W-:Y:S01]  /*1650*/  LOP3.LUT R16, R16, 0x40, RZ, 0xc0, !PT ;  /* 0x0000004010107812 */ /* 0x000fe200078ec0ff */
[----:B------:R-:W4:Y:S01]  /*1660*/  LDCU.64 UR14, c[0x0][0x348] ;  /* 0x00006900ff0e77ac */ /* 0x000f220008000a00 */
[----:B-1----:R-:W-:-:S02]  /*1670*/  UIADD3 UR5, UPT, UPT, UR4, 0x7f, URZ ;  /* 0x0000007f04057890 */ /* 0x002fc4000fffe0ff */
[----:B------:R-:W-:Y:S02]  /*1680*/  USEL UR22, UR6, 0x2, UP1 ;  /* 0x0000000206167887 */ /* 0x000fe40008800000 */
[----:B------:R-:W-:Y:S01]  /*1690*/  USHF.R.S32.HI UR7, URZ, 0x1f, UR5 ;  /* 0x0000001fff077899 */ /* 0x000fe20008011405 */
[----:B------:R-:W-:-:S03]  /*16a0*/  UMOV UR23, URZ ;  /* 0x000000ff00177c82 */ /* 0x000fc60008000000 */
[----:B------:R-:W-:Y:S02]  /*16b0*/  ULEA.HI UR7, UR7, UR5, URZ, 0x7 ;  /* 0x0000000507077291 */ /* 0x000fe4000f8f38ff */
[----:B------:R-:W-:Y:S02]  /*16c0*/  UIADD3 UR5, UPT, UPT, UR4, -0x1, URZ ;  /* 0xffffffff04057890 */ /* 0x000fe4000fffe0ff */
[----:B------:R-:W-:Y:S02]  /*16d0*/  USHF.R.S32.HI UR7, URZ, 0x7, UR7 ;  /* 0x00000007ff077899 */ /* 0x000fe40008011407 */
[----:B------:R-:W-:Y:S02]  /*16e0*/  UISETP.GE.U32.AND UP2, UPT, UR5, -0xff, UPT ;  /* 0xffffff010500788c */ /* 0x000fe4000bf46070 */
[----:B------:R-:W-:Y:S02]  /*16f0*/  UISETP.LT.U32.AND UP0, UPT, UR7, 0x4, UPT ;  /* 0x000000040700788c */ /* 0x000fe4000bf01070 */
[----:B------:R-:W-:-:S02]  /*1700*/  UIADD3 UR4, UPT, UPT, UR4, 0xfe, URZ ;  /* 0x000000fe04047890 */ /* 0x000fc4000fffe0ff */
[----:B------:R-:W-:-:S04]  /*1710*/  USEL UR5, UR7, 0x4, UP0 ;  /* 0x0000000407057887 */ /* 0x000fc80008000000 */
[----:B------:R-:W-:Y:S02]  /*1720*/  UIADD3 UR21, UPT, UPT, UR5, -0x1, URZ ;  /* 0xffffffff05157890 */ /* 0x000fe4000fffe0ff */
[----:B------:R-:W-:Y:S02]  /*1730*/  @UP2 UIADD3 UR21, UPT, UPT, UR5, URZ, URZ ;  /* 0x000000ff05152290 */ /* 0x000fe4000fffe0ff */
[----:B------:R-:W-:Y:S02]  /*1740*/  UIADD3 UR29, UPT, UPT, UR7, -UR5, URZ ;  /* 0x80000005071d7290 */ /* 0x000fe4000fffe0ff */
[----:B------:R-:W-:Y:S02]  /*1750*/  UIADD3 UR13, UPT, UPT, UR21, 0x1, URZ ;  /* 0x00000001150d7890 */ /* 0x000fe4000fffe0ff */
[----:B--2-4-:R-:W-:-:S12]  /*1760*/  UIADD3 UR21, UPT, UPT, -UR21, URZ, URZ ;  /* 0x000000ff15157290 */ /* 0x014fd8000fffe1ff */
.L_x_42:
[----:B------:R-:W-:Y:S01]  /*1770*/  UISETP.NE.AND UP0, UPT, UR37, URZ, UPT ;  /* 0x000000ff2500728c */ /* 0x000fe2000bf05270 */
[----:B------:R-:W1:Y:S08]  /*1780*/  S2UR UR37, SR_CgaCtaId ;  /* 0x00000000002579c3 */ /* 0x000e700000008800 */
[----:B------:R-:W-:Y:S05]  /*1790*/  BRA.U UP0, `(.L_x_23) ;  /* 0x0000000100347547 */ /* 0x000fea000b800000 */
[----:B------:R-:W2:Y:S01]  /*17a0*/  S2R R2, SR_CgaCtaId ;  /* 0x0000000000027919 */ /* 0x000ea20000008800 */
[----:B------:R-:W-:-:S04]  /*17b0*/  MOV R3, 0x400 ;  /* 0x0000040000037802 */ /* 0x000fc80000000f00 */
[----:B--2---:R-:W-:Y:S02]  /*17c0*/  LEA R3, R2, R3, 0x18 ;  /* 0x0000000302037211 */ /* 0x004fe400078ec0ff */
[----:B------:R-:W-:-:S03]  /*17d0*/  SHF.L.U32 R2, R8, 0x1f, RZ ;  /* 0x0000001f08027819 */ /* 0x000fc600000006ff */
[----:B------:R-:W-:-:S04]  /*17e0*/  IMAD R3, R10, 0x8, R3 ;  /* 0x000000080a037824 */ /* 0x000fc800078e0203 */
[----:B------:R-:W2:Y:S02]  /*17f0*/  SYNCS.PHASECHK.TRANS64.TRYWAIT P0, [R3+URZ+0x100], R2 ;  /* 0x00010002030075a7 */ /* 0x000ea400080011ff */
[----:B--2---:R-:W-:Y:S05]  /*1800*/  @!P0 BRA `(.L_x_24) ;  /* 0x0000007000c88947 */ /* 0x004fea0003800000 */
.L_x_149:
[----:B------:R-:W-:Y:S01]  /*1810*/  VIADD R10, R10, 0x1 ;  /* 0x000000010a0a7836 */ /* 0x000fe20000000000 */
[----:B------:R2:W-:Y:S04]  /*1820*/  SYNCS.ARRIVE.TRANS64.A1T0 RZ, [R3+URZ+0xf0], RZ ;  /* 0x0000f0ff03ff79a7 */ /* 0x0005e800081000ff */
[----:B------:R-:W-:-:S04]  /*1830*/  ISETP.NE.AND P0, PT, R10, 0x2, PT ;  /* 0x000000020a00780c */ /* 0x000fc80003f05270 */
[----:B------:R-:W-:Y:S02]  /*1840*/  SEL R10, R10, RZ, P0 ;  /* 0x000000ff0a0a7207 */ /* 0x000fe40000000000 */
[----:B--2---:R-:W-:-:S04]  /*1850*/  SEL R3, RZ, 0x1, P0 ;  /* 0x00000001ff037807 */ /* 0x004fc80000000000 */
[----:B------:R-:W-:-:S07]  /*1860*/  LOP3.LUT R8, R8, R3, RZ, 0x3c, !PT ;  /* 0x0000000308087212 */ /* 0x000fce00078e3cff */
.L_x_23:
[----:B------:R-:W-:Y:S01]  /*1870*/  UMOV UR6, 0x400 ;  /* 0x0000040000067882 */ /* 0x000fe20000000000 */
[----:B------:R-:W-:Y:S01]  /*1880*/  LEA.HI R3, R21, R21, RZ, 0x1 ;  /* 0x0000001515037211 */ /* 0x000fe200078f08ff */
[----:B-1----:R-:W-:Y:S01]  /*1890*/  ULEA UR6, UR37, UR6, 0x18 ;  /* 0x0000000625067291 */ /* 0x002fe2000f8ec0ff */
[----:B------:R-:W-:Y:S01]  /*18a0*/  SHF.L.U32 R2, R15, 0x1f, RZ ;  /* 0x0000001f0f027819 */ /* 0x000fe200000006ff */
[----:B------:R-:W-:Y:S01]  /*18b0*/  UISETP.GE.U32.AND UP0, UPT, UR4, 0xff, UPT ;  /* 0x000000ff0400788c */ /* 0x000fe2000bf06070 */
[C---:B------:R-:W-:Y:S01]  /*18c0*/  R2UR UR9, R16.reuse ;  /* 0x00000000100972ca */ /* 0x040fe200000e0000 */
[----:B------:R-:W-:Y:S01]  /*18d0*/  ULEA UR8, UR23, UR6, 0x3 ;  /* 0x0000000617087291 */ /* 0x000fe2000f8e18ff */
[----:B------:R-:W-:Y:S01]  /*18e0*/  IMAD.SHL.U32 R3, R3, 0x40, RZ ;  /* 0x0000004003037824 */ /* 0x000fe200078e00ff */
[----:B------:R-:W-:Y:S01]  /*18f0*/  R2UR UR19, R16 ;  /* 0x00000000101372ca */ /* 0x000fe200000e0000 */
[----:B------:R-:W-:-:S03]  /*1900*/  UMOV UR30, URZ ;  /* 0x000000ff001e7c82 */ /* 0x000fc60008000000 */
[----:B------:R-:W-:-:S03]  /*1910*/  R2UR UR35, R3 ;  /* 0x00000000032372ca */ /* 0x000fc600000e0000 */
[----:B------:R1:W2:Y:S01]  /*1920*/  SYNCS.PHASECHK.TRANS64.TRYWAIT P0, [UR8+0x20], R2 ;  /* 0x00002002ff0075a7 */ /* 0x0002a20008001108 */
[----:B------:R-:W-:-:S09]  /*1930*/  R2UR UR8, R20 ;  /* 0x00000000140872ca */ /* 0x000fd200000e0000 */
[----:B------:R-:W-:-:S04]  /*1940*/  ULOP3.LUT UR35, UR9, 0xffffff80, UR35, 0xf8, !UPT ;  /* 0xffffff8009237892 */ /* 0x000fc8000f8ef823 */
[----:B------:R-:W-:Y:S01]  /*1950*/  ULEA UR19, UR8, UR19, 0x7 ;  /* 0x0000001308137291 */ /* 0x000fe2000f8e38ff */
[----:B------:R-:W-:Y:S11]  /*1960*/  BRA.U !UP0, `(.L_x_25) ;  /* 0x0000000108ec7547 */ /* 0x000ff6000b800000 */
[----:B------:R-:W-:Y:S01]  /*1970*/  UMOV UR31, UR21 ;  /* 0x00000015001f7c82 */ /* 0x000fe20008000000 */
[----:B------:R-:W-:Y:S01]  /*1980*/  UMOV UR44, UR23 ;  /* 0x00000017002c7c82 */ /* 0x000fe20008000000 */
[----:B------:R-:W-:-:S05]  /*1990*/  UMOV UR26, 0x40 ;  /* 0x00000040001a7882 */ /* 0x000fca0000000000 */
.L_x_31:
[----:B------:R-:W-:Y:S01]  /*19a0*/  ULEA UR33, UR44, UR6, 0x3 ;  /* 0x000000062c217291 */ /* 0x000fe2000f8e18ff */
[----:B------:R-:W-:Y:S01]  /*19b0*/  @P5 MOV R3, 0x10000 ;  /* 0x0001000000035802 */ /* 0x000fe20000000f00 */
[----:B-12---:R-:W-:Y:S10]  /*19c0*/  @P0 BRA `(.L_x_26) ;  /* 0x00000000000c0947 */ /* 0x006ff40003800000 */
[----:B------:R-:W-:-:S04]  /*19d0*/  SHF.L.U32 R5, R15, 0x1f, RZ ;  /* 0x0000001f0f057819 */ /* 0x000fc800000006ff */
[----:B------:R-:W2:Y:S02]  /*19e0*/  SYNCS.PHASECHK.TRANS64.TRYWAIT P0, [UR33+0x20], R5 ;  /* 0x00002005ff0075a7 */ /* 0x000ea40008001121 */
[----:B--2---:R-:W-:Y:S05]  /*19f0*/  @!P0 BRA `(.L_x_27) ;  /* 0x0000007000608947 */ /* 0x004fea0003800000 */
.L_x_26:
[----:B------:R2:W-:Y:S01]  /*1a00*/  @P5 SYNCS.ARRIVE.TRANS64 RZ, [UR33], R3 ;  /* 0x00000003ffff59a7 */ /* 0x0005e20008000021 */
[----:B------:R-:W-:Y:S02]  /*1a10*/  ULOP3.LUT UR8, UR22, 0x2, URZ, 0xfc, !UPT ;  /* 0x0000000216087892 */ /* 0x000fe4000f8efcff */
[----:B------:R-:W-:Y:S02]  /*1a20*/  UIADD3 UR31, UPT, UPT, UR31, 0x1, URZ ;  /* 0x000000011f1f7890 */ /* 0x000fe4000fffe0ff */
[----:B------:R-:W-:Y:S02]  /*1a30*/  UISETP.NE.AND UP0, UPT, UR8, 0x2, UPT ;  /* 0x000000020800788c */ /* 0x000fe4000bf05270 */
[----:B------:R-:W-:-:S07]  /*1a40*/  UISETP.NE.AND UP2, UPT, UR31, 0x1, UPT ;  /* 0x000000011f00788c */ /* 0x000fce000bf45270 */
[----:B------:R-:W-:Y:S05]  /*1a50*/  BRA.U UP0, `(.L_x_28) ;  /* 0x0000000100047547 */ /* 0x000fea000b800000 */
[----:B------:R-:W-:Y:S05]  /*1a60*/  BPT.TRAP 0x1 ;  /* 0x000000040000795c */ /* 0x000fea0000300000 */
.L_x_28:
[----:B------:R-:W-:Y:S04]  /*1a70*/  BSSY.RECONVERGENT B0, `(.L_x_29) ;  /* 0x0000003000007945 */ /* 0x000fe80003800200 */
[----:B------:R-:W-:Y:S05]  /*1a80*/  @!P4 BRA `(.L_x_30) ;  /* 0x000000000004c947 */ /* 0x000fea0003800000 */
[----:B------:R-:W-:Y:S05]  /*1a90*/  BPT.TRAP 0x1 ;  /* 0x000000040000795c */ /* 0x000fea0000300000 */
.L_x_30:
[----:B------:R-:W-:Y:S05]  /*1aa0*/  BSYNC.RECONVERGENT B0 ;  /* 0x0000000000007941 */ /* 0x000fea0003800200 */
.L_x_29:
[----:B------:R-:W-:Y:S02]  /*1ab0*/  UIADD3 UR23, UPT, UPT, UR44, 0x1, URZ ;  /* 0x000000012c177890 */ /* 0x000fe4000fffe0ff */
[----:B------:R-:W-:Y:S02]  /*1ac0*/  UIADD3 UR42, UP1, UPT, UR14, 0x80, URZ ;  /* 0x000000800e2a7890 */ /* 0x000fe4000ff3e0ff */
[----:B------:R-:W-:Y:S02]  /*1ad0*/  UISETP.NE.AND UP0, UPT, UR23, 0x4, UPT ;  /* 0x000000041700788c */ /* 0x000fe4000bf05270 */
[----:B------:R-:W-:Y:S02]  /*1ae0*/  UIADD3 UR34, UPT, UPT, UR26, -0x40, URZ ;  /* 0xffffffc01a227890 */ /* 0x000fe4000fffe0ff */
[----:B------:R-:W-:Y:S02]  /*1af0*/  USEL UR9, URZ, 0x1, UP0 ;  /* 0x00000001ff097887 */ /* 0x000fe40008000000 */
[----:B------:R-:W-:-:S02]  /*1b00*/  USEL UR23, UR23, URZ, UP0 ;  /* 0x000000ff17177287 */ /* 0x000fc40008000000 */
[----:B------:R-:W-:Y:S02]  /*1b10*/  UIADD3 UR40, UP0, UPT, UR14, 0x180, URZ ;  /* 0x000001800e287890 */ /* 0x000fe4000ff1e0ff */
[----:B------:R-:W-:Y:S01]  /*1b20*/  ULEA UR8, UR23, UR6, 0x3 ;  /* 0x0000000617087291 */ /* 0x000fe2000f8e18ff */
[----:B------:R-:W-:Y:S01]  /*1b30*/  LOP3.LUT R15, R15, UR9, RZ, 0x3c, !PT ;  /* 0x000000090f0f7c12 */ /* 0x000fe2000f8e3cff */
[----:B------:R-:W-:Y:S02]  /*1b40*/  ULOP3.LUT UR33, UR33, 0xfefffff8, URZ, 0xc0, !UPT ;  /* 0xfefffff821217892 */ /* 0x000fe4000f8ec0ff */
[----:B------:R-:W-:Y:S01]  /*1b50*/  UIADD3.X UR43, UPT, UPT, URZ, UR15, URZ, UP1, !UPT ;  /* 0x0000000fff2b7290 */ /* 0x000fe20008ffe4ff */
[----:B-1----:R-:W-:Y:S01]  /*1b60*/  SHF.L.U32 R2, R15, 0x1f, RZ ;  /* 0x0000001f0f027819 */ /* 0x002fe200000006ff */
[----:B------:R-:W-:Y:S01]  /*1b70*/  UIADD3.X UR41, UPT, UPT, URZ, UR15, URZ, UP0, !UPT ;  /* 0x0000000fff297290 */ /* 0x000fe200087fe4ff */
[----:B------:R-:W-:Y:S02]  /*1b80*/  UMOV UR38, 0x0 ;  /* 0x0000000000267882 */ /* 0x000fe40000000000 */
[----:B------:R4:W1:Y:S01]  /*1b90*/  SYNCS.PHASECHK.TRANS64.TRYWAIT P0, [UR8+0x20], R2 ;  /* 0x00002002ff0075a7 */ /* 0x0008620008001108 */
[----:B------:R-:W-:Y:S01]  /*1ba0*/  ULEA UR8, UR44, UR6, 0xe ;  /* 0x000000062c087291 */ /* 0x000fe2000f8e70ff */
[----:B------:R-:W-:Y:S01]  /*1bb0*/  UMOV UR39, 0x10000000 ;  /* 0x1000000000277882 */ /* 0x000fe20000000000 */
[----:B------:R-:W-:-:S02]  /*1bc0*/  UMOV UR27, UR35 ;  /* 0x00000023001b7c82 */ /* 0x000fc40008000000 */
[----:B------:R-:W-:Y:S02]  /*1bd0*/  UIADD3 UR32, UPT, UPT, UR8, 0x4300, URZ ;  /* 0x0000430008207890 */ /* 0x000fe4000fffe0ff */
[----:B------:R-:W-:Y:S02]  /*1be0*/  UIADD3 UR24, UPT, UPT, UR8, 0x6300, URZ ;  /* 0x0000630008187890 */ /* 0x000fe4000fffe0ff */
[----:B------:R-:W-:Y:S02]  /*1bf0*/  UIADD3 UR16, UPT, UPT, UR8, 0x14300, URZ ;  /* 0x0001430008107890 */ /* 0x000fe4000fffe0ff */
[----:B------:R-:W-:Y:S01]  /*1c00*/  UIADD3 UR8, UPT, UPT, UR8, 0x16300, URZ ;  /* 0x0001630008087890 */ /* 0x000fe2000fffe0ff */
[----:B------:R-:W-:Y:S01]  /*1c10*/  UMOV UR28, UR36 ;  /* 0x00000024001c7c82 */ /* 0x000fe20008000000 */
[----:B------:R-:W-:Y:S01]  /*1c20*/  UMOV UR25, UR33 ;  /* 0x0000002100197c82 */ /* 0x000fe20008000000 */
[----:B------:R-:W-:Y:S01]  /*1c30*/  UMOV UR20, UR36 ;  /* 0x0000002400147c82 */ /* 0x000fe20008000000 */
[----:B------:R-:W-:Y:S01]  /*1c40*/  UMOV UR17, UR33 ;  /* 0x0000002100117c82 */ /* 0x000fe20008000000 */
[----:B------:R-:W-:Y:S01]  /*1c50*/  UMOV UR18, UR34 ;  /* 0x0000002200127c82 */ /* 0x000fe20008000000 */
[----:B------:R-:W-:Y:S01]  /*1c60*/  UTMALDG.3D.2CTA [UR32], [UR42], desc[UR38] ;  /* 0x000026202a0075b4 */ /* 0x000fe20008211000 */
[----:B------:R-:W-:Y:S01]  /*1c70*/  UMOV UR10, UR26 ;  /* 0x0000001a000a7c82 */ /* 0x000fe20008000000 */
[----:B------:R-:W-:Y:S01]  /*1c80*/  UMOV UR11, UR19 ;  /* 0x00000013000b7c82 */ /* 0x000fe20008000000 */
[----:B------:R-:W-:Y:S01]  /*1c90*/  UMOV UR12, UR36 ;  /* 0x00000024000c7c82 */ /* 0x000fe20008000000 */
[----:B------:R-:W-:Y:S01]  /*1ca0*/  UMOV UR9, UR33 ;  /* 0x0000002100097c82 */ /* 0x000fe20008000000 */
[----:B------:R-:W-:Y:S01]  /*1cb0*/  UMOV UR30, UR13 ;  /* 0x0000000d001e7c82 */ /* 0x000fe20008000000 */
[----:B------:R-:W-:Y:S01]  /*1cc0*/  UMOV UR44, UR23 ;  /* 0x00000017002c7c82 */ /* 0x000fe20008000000 */
[----:B------:R2:W-:Y:S01]  /*1cd0*/  UTMALDG.3D.2CTA [UR24], [UR42], desc[UR38] ;  /* 0x000026182a0075b4 */ /* 0x0005e20008211000 */
[----:B------:R4:W-:Y:S01]  /*1ce0*/  UTMALDG.3D.2CTA [UR16], [UR40], desc[UR38] ;  /* 0x00002610280075b4 */ /* 0x0009e20008211000 */
[----:B------:R4:W-:Y:S01]  /*1cf0*/  UTMALDG.3D.2CTA [UR8], [UR40], desc[UR38] ;  /* 0x00002608280075b4 */ /* 0x0009e20008211000 */
[----:B--2---:R-:W-:Y:S01]  /*1d00*/  UIADD3 UR26, UPT, UPT, UR26, 0x80, URZ ;  /* 0x000000801a1a7890 */ /* 0x004fe2000fffe0ff */
[----:B----4-:R-:W-:Y:S11]  /*1d10*/  BRA.U UP2, `(.L_x_31) ;  /* 0xfffffffd02207547 */ /* 0x010ff6000b83ffff */
.L_x_25:
[----:B------:R-:W-:Y:S01]  /*1d20*/  ULEA UR8, UR23, UR6, 0x3 ;  /* 0x0000000617087291 */ /* 0x000fe2000f8e18ff */
[----:B-1----:R-:W-:Y:S01]  /*1d30*/  SHF.L.U32 R2, R15, 0x1f, RZ ;  /* 0x0000001f0f027819 */ /* 0x002fe200000006ff */
[----:B------:R-:W-:Y:S01]  /*1d40*/  @!P1 SYNCS.ARRIVE.TRANS64.A1T0 RZ, [UR6+0x88], RZ ;  /* 0x000088ffffff99a7 */ /* 0x000fe20008100006 */
[----:B------:R-:W-:-:S06]  /*1d50*/  UISETP.GT.AND UP0, UPT, UR7, UR5, UPT ;  /* 0x000000050700728c */ /* 0x000fcc000bf04270 */
[----:B--2---:R1:W2:Y:S03]  /*1d60*/  SYNCS.PHASECHK.TRANS64.TRYWAIT P0, [UR8+0x20], R2 ;  /* 0x00002002ff0075a7 */ /* 0x0042a60008001108 */
[----:B------:R-:W-:Y:S05]  /*1d70*/  BRA.U !UP0, `(.L_x_32) ;  /* 0x0000000108e47547 */ /* 0x000fea000b800000 */
[----:B------:R-:W-:Y:S01]  /*1d80*/  UIADD3 UR31, UPT, UPT, UR29, UR30, URZ ;  /* 0x0000001e1d1f7290 */ /* 0x000fe2000fffe0ff */
[----:B------:R-:W-:-:S11]  /*1d90*/  UMOV UR44, UR23 ;  /* 0x00000017002c7c82 */ /* 0x000fd60008000000 */
.L_x_38:
[----:B------:R-:W-:Y:S01]  /*1da0*/  ULEA UR33, UR44, UR6, 0x3 ;  /* 0x000000062c217291 */ /* 0x000fe2000f8e18ff */
[----:B--2---:R-:W-:Y:S01]  /*1db0*/  @P5 MOV R3, 0x10000 ;  /* 0x0001000000035802 */ /* 0x004fe20000000f00 */
[----:B-12---:R-:W-:Y:S10]  /*1dc0*/  @P0 BRA `(.L_x_33) ;  /* 0x00000000000c0947 */ /* 0x006ff40003800000 */
[----:B------:R-:W-:-:S04]  /*1dd0*/  SHF.L.U32 R5, R15, 0x1f, RZ ;  /* 0x0000001f0f057819 */ /* 0x000fc800000006ff */
[----:B------:R-:W2:Y:S02]  /*1de0*/  SYNCS.PHASECHK.TRANS64.TRYWAIT P0, [UR33+0x20], R5 ;  /* 0x00002005ff0075a7 */ /* 0x000ea40008001121 */
[----:B--2---:R-:W-:Y:S05]  /*1df0*/  @!P0 BRA `(.L_x_34) ;  /* 0x0000006c00788947 */ /* 0x004fea0003800000 */
.L_x_33:
[----:B------:R2:W-:Y:S01]  /*1e00*/  @P5 SYNCS.ARRIVE.TRANS64 RZ, [UR33], R3 ;  /* 0x00000003ffff59a7 */ /* 0x0005e20008000021 */
[----:B------:R-:W-:-:S04]  /*1e10*/  ULOP3.LUT UR8, UR22, 0x2, URZ, 0xfc, !UPT ;  /* 0x0000000216087892 */ /* 0x000fc8000f8efcff */
[----:B------:R-:W-:-:S09]  /*1e20*/  UISETP.NE.AND UP0, UPT, UR8, 0x2, UPT ;  /* 0x000000020800788c */ /* 0x000fd2000bf05270 */
[----:B------:R-:W-:Y:S05]  /*1e30*/  BRA.U UP0, `(.L_x_35) ;  /* 0x0000000100047547 */ /* 0x000fea000b800000 */
[----:B------:R-:W-:Y:S05]  /*1e40*/  BPT.TRAP 0x1 ;  /* 0x000000040000795c */ /* 0x000fea0000300000 */
.L_x_35:
[----:B------:R-:W-:Y:S04]  /*1e50*/  BSSY.RECONVERGENT B0, `(.L_x_36) ;  /* 0x0000003000007945 */ /* 0x000fe80003800200 */
[----:B------:R-:W-:Y:S05]  /*1e60*/  @!P4 BRA `(.L_x_37) ;  /* 0x000000000004c947 */ /* 0x000fea0003800000 */
[----:B------:R-:W-:Y:S05]  /*1e70*/  BPT.TRAP 0x1 ;  /* 0x000000040000795c */ /* 0x000fea0000300000 */
.L_x_37:
[----:B------:R-:W-:Y:S05]  /*1e80*/  BSYNC.RECONVERGENT B0 ;  /* 0x0000000000007941 */ /* 0x000fea0003800200 */
.L_x_36:
[----:B------:R-:W-:Y:S02]  /*1e90*/  UIADD3 UR23, UPT, UPT, UR44, 0x1, URZ ;  /* 0x000000012c177890 */ /* 0x000fe4000fffe0ff */
[----:B------:R-:W-:Y:S02]  /*1ea0*/  UIADD3 UR42, UP1, UPT, UR14, 0x80, URZ ;  /* 0x000000800e2a7890 */ /* 0x000fe4000ff3e0ff */
[----:B------:R-:W-:Y:S02]  /*1eb0*/  UISETP.NE.AND UP0, UPT, UR23, 0x4, UPT ;  /* 0x000000041700788c */ /* 0x000fe4000bf05270 */
[----:B------:R-:W-:Y:S02]  /*1ec0*/  USHF.L.U32 UR34, UR30, 0x7, URZ ;  /* 0x000000071e227899 */ /* 0x000fe400080006ff */
        /* <DEDUP_REMOVED lines=8> */
[----:B------:R-:W-:Y:S02]  /*1f50*/  UIADD3 UR26, UPT, UPT, UR34, 0x40, URZ ;  /* 0x00000040221a7890 */ /* 0x000fe4000fffe0ff */
[----:B------:R-:W-:Y:S01]  /*1f60*/  UIADD3.X UR41, UPT, UPT, URZ, UR15, URZ, UP0, !UPT ;  /* 0x0000000fff297290 */ /* 0x000fe200087fe4ff */
[----:B------:R4:W1:Y:S01]  /*1f70*/  SYNCS.PHASECHK.TRANS64.TRYWAIT P0, [UR8+0x20], R2 ;  /* 0x00002002ff0075a7 */ /* 0x0008620008001108 */
[----:B------:R-:W-:Y:S01]  /*1f80*/  ULEA UR8, UR44, UR6, 0xe ;  /* 0x000000062c087291 */ /* 0x000fe2000f8e70ff */
[----:B------:R-:W-:Y:S01]  /*1f90*/  UMOV UR38, 0x0 ;  /* 0x0000000000267882 */ /* 0x000fe20000000000 */
[----:B------:R-:W-:-:S02]  /*1fa0*/  UMOV UR39, 0x10000000 ;  /* 0x1000000000277882 */ /* 0x000fc40000000000 */
        /* <DEDUP_REMOVED lines=9> */
[----:B------:R-:W-:Y:S01]  /*2040*/  UMOV UR18, UR34 ;  /* 0x0000002200127c82 */ /* 0x000fe20008000000 */
[----:B------:R4:W-:Y:S01]  /*2050*/  UTMALDG.3D.2CTA [UR32], [UR42], desc[UR38] ;  /* 0x000026202a0075b4 */ /* 0x0009e20008211000 */
[----:B------:R-:W-:Y:S01]  /*2060*/  UMOV UR11, UR19 ;  /* 0x00000013000b7c82 */ /* 0x000fe20008000000 */
[----:B------:R-:W-:Y:S01]  /*2070*/  UMOV UR12, UR36 ;  /* 0x00000024000c7c82 */ /* 0x000fe20008000000 */
[----:B------:R-:W-:Y:S01]  /*2080*/  UMOV UR9, UR33 ;  /* 0x0000002100097c82 */ /* 0x000fe20008000000 */
[----:B------:R-:W-:Y:S01]  /*2090*/  UMOV UR10, UR26 ;  /* 0x0000001a000a7c82 */ /* 0x000fe20008000000 */
[----:B------:R-:W-:Y:S01]  /*20a0*/  UIADD3 UR30, UPT, UPT, UR30, 0x1, URZ ;  /* 0x000000011e1e7890 */ /* 0x000fe2000fffe0ff */
[----:B------:R-:W-:Y:S01]  /*20b0*/  UMOV UR44, UR23 ;  /* 0x00000017002c7c82 */ /* 0x000fe20008000000 */
[----:B------:R4:W-:Y:S02]  /*20c0*/  UTMALDG.3D.2CTA [UR24], [UR42], desc[UR38] ;  /* 0x000026182a0075b4 */ /* 0x0009e40008211000 */
[----:B------:R-:W-:Y:S01]  /*20d0*/  UISETP.NE.AND UP0, UPT, UR30, UR31, UPT ;  /* 0x0000001f1e00728c */ /* 0x000fe2000bf05270 */
[----:B------:R4:W-:Y:S01]  /*20e0*/  UTMALDG.3D.2CTA [UR16], [UR40], desc[UR38] ;  /* 0x00002610280075b4 */ /* 0x0009e20008211000 */
[----:B------:R4:W-:Y:S07]  /*20f0*/  UTMALDG.3D.2CTA [UR8], [UR40], desc[UR38] ;  /* 0x00002608280075b4 */ /* 0x0009ee0008211000 */
[----:B----4-:R-:W-:Y:S05]  /*2100*/  BRA.U UP0, `(.L_x_38) ;  /* 0xfffffffd00247547 */ /* 0x010fea000b83ffff */
.L_x_32:
[----:B-1----:R-:W-:Y:S01]  /*2110*/  LEA R2, R14, UR6, 0x3 ;  /* 0x000000060e027c11 */ /* 0x002fe2000f8e18ff */
[----:B------:R-:W-:Y:S01]  /*2120*/  NOP ;  /* 0x0000000000007918 */ /* 0x000fe20000000000 */
[----:B--2---:R-:W-:Y:S02]  /*2130*/  SHF.L.U32 R3, R12, 0x1f, RZ ;  /* 0x0000001f0c037819 */ /* 0x004fe400000006ff */
[----:B------:R-:W-:Y:S02]  /*2140*/  LEA R4, R14, UR6, 0x4 ;  /* 0x000000060e047c11 */ /* 0x000fe4000f8e20ff */
[----:B------:R-:W1:Y:S02]  /*2150*/  SYNCS.PHASECHK.TRANS64.TRYWAIT P0, [R2+URZ+0x90], R3 ;  /* 0x00009003020075a7 */ /* 0x000e6400080011ff */
[----:B-1----:R-:W-:Y:S05]  /*2160*/  @!P0 BRA `(.L_x_39) ;  /* 0x0000006800b48947 */ /* 0x002fea0003800000 */
.L_x_152:
[----:B------:R-:W2:Y:S01]  /*2170*/  LDS.128 R4, [R4+0x120] ;  /* 0x0001200004047984 */ /* 0x000ea20000000c00 */
[----:B------:R-:W-:Y:S01]  /*2180*/  ISETP.GE.AND P0, PT, R26, 0x1, PT ;  /* 0x000000011a00780c */ /* 0x000fe20003f06270 */
[----:B-1----:R-:W-:Y:S01]  /*2190*/  VIADD R2, R2, 0xa0 ;  /* 0x000000a002027836 */ /* 0x002fe20000000000 */
[----:B------:R-:W-:Y:S01]  /*21a0*/  @!PT LDS RZ, [RZ] ;  /* 0x00000000fffff984 */ /* 0x000fe20000000800 */
[----:B------:R-:W-:Y:S01]  /*21b0*/  @!PT LDS RZ, [RZ] ;  /* 0x00000000fffff984 */ /* 0x000fe20000000800 */
[----:B------:R-:W-:Y:S01]  /*21c0*/  @!PT LDS RZ, [RZ] ;  /* 0x00000000fffff984 */ /* 0x000fe20000000800 */
[----:B------:R-:W-:Y:S01]  /*21d0*/  @!PT LDS RZ, [RZ] ;  /* 0x00000000fffff984 */ /* 0x000fe20000000800 */
[----:B------:R1:W-:Y:S06]  /*21e0*/  MEMBAR.ALL.CTA ;  /* 0x0000000000007992 */ /* 0x0003ec0000008000 */
[----:B-1----:R-:W1:Y:S01]  /*21f0*/  FENCE.VIEW.ASYNC.S ;  /* 0x00000000000073c6 */ /* 0x002e620000000000 */
[----:B------:R-:W-:-:S04]  /*2200*/  PRMT R2, RZ, 0x654, R2 ;  /* 0x00000654ff027816 */ /* 0x000fc80000000002 */
[----:B-1----:R1:W-:Y:S01]  /*2210*/  SYNCS.ARRIVE.TRANS64.RED.A1T0 RZ, [R2+URZ], RZ ;  /* 0x000000ff02ff79a7 */ /* 0x0023e200081004ff */
[----:B--2---:R-:W-:-:S13]  /*2220*/  LOP3.LUT P2, RZ, R6, 0x1, RZ, 0xc0, !PT ;  /* 0x0000000106ff7812 */ /* 0x004fda000784c0ff */
[----:B------:R-:W-:Y:S01]  /*2230*/  @P2 SHF.R.U32.HI R3, RZ, 0x10, R5 ;  /* 0x00000010ff032819 */ /* 0x000fe20000011605 */
[----:B------:R-:W-:Y:S01]  /*2240*/  VOTEU.ANY UP0, P2 ;  /* 0x0000000000ff7886 */ /* 0x000fe20001000100 */
[----:B------:R-:W-:Y:S02]  /*2250*/  @P2 MOV R13, R4 ;  /* 0x00000004000d2202 */ /* 0x000fe40000000f00 */
[----:B------:R-:W-:Y:S02]  /*2260*/  @P2 R2UR.BROADCAST UR8, R3 ;  /* 0x00000000030822ca */ /* 0x000fe400008e0000 */
[----:B------:R-:W-:-:S11]  /*2270*/  @P2 LOP3.LUT R11, R5, 0xffff, RZ, 0xc0, !PT ;  /* 0x0000ffff050b2812 */ /* 0x000fd600078ec0ff */
[----:B------:R-:W-:Y:S01]  /*2280*/  @UP0 UMOV UR36, UR8 ;  /* 0x0000000800240c82 */ /* 0x000fe20008000000 */
[----:B-1----:R-:W-:Y:S05]  /*2290*/  @!P0 BRA `(.L_x_40) ;  /* 0x0000000000b88947 */ /* 0x002fea0003800000 */
[----:B------:R-:W3:Y:S01]  /*22a0*/  LDC.64 R4, c[0x0][0xb18] ;  /* 0x0002c600ff047b82 */ /* 0x000ee20000000a00 */
[----:B------:R-:W-:-:S07]  /*22b0*/  ISETP.NE.AND P3, PT, R26, 0x1, PT ;  /* 0x000000011a00780c */ /* 0x000fce0003f65270 */
[----:B------:R-:W1:Y:S08]  /*22c0*/  LDC.64 R6, c[0x0][0xb10] ;  /* 0x0002c400ff067b82 */ /* 0x000e700000000a00 */
[----:B------:R-:W2:Y:S08]  /*22d0*/  LDC R17, c[0x0][0xb20] ;  /* 0x0002c800ff117b82 */ /* 0x000eb00000000800 */
[----:B------:R-:W4:Y:S01]  /*22e0*/  LDC R18, c[0x0][0xb0c] ;  /* 0x0002c300ff127b82 */ /* 0x000f220000000800 */
[----:B---3--:R-:W-:Y:S01]  /*22f0*/  IMAD.HI.U32 R22, R0, R5, RZ ;  /* 0x0000000500167227 */ /* 0x008fe200078e00ff */
[----:B------:R-:W-:-:S06]  /*2300*/  ISETP.NE.AND P0, PT, R4, 0x1, PT ;  /* 0x000000010400780c */ /* 0x000fcc0003f05270 */
[----:B------:R-:W3:Y:S01]  /*2310*/  LDC.64 R2, c[0x0][0xb28] ;  /* 0x0002ca00ff027b82 */ /* 0x000ee20000000a00 */
[----:B-1----:R-:W-:-:S04]  /*2320*/  IMAD.HI.U32 R20, R9, R6, RZ ;  /* 0x0000000609147227 */ /* 0x002fc800078e00ff */
[----:B------:R-:W-:Y:S01]  /*2330*/  IMAD.HI.U32 R24, R13, R6, RZ ;  /* 0x000000060d187227 */ /* 0x000fe200078e00ff */
[----:B------:R-:W-:Y:S02]  /*2340*/  SHF.R.U32.HI R20, RZ, R7, R20 ;  /* 0x00000007ff147219 */ /* 0x000fe40000011614 */
[----:B--2---:R-:W-:Y:S01]  /*2350*/  SHF.R.U32.HI R19, RZ, R17, R22 ;  /* 0x00000011ff137219 */ /* 0x004fe20000011616 */
[----:B------:R-:W-:Y:S01]  /*2360*/  IMAD.HI.U32 R22, R11, R5, RZ ;  /* 0x000000050b167227 */ /* 0x000fe200078e00ff */
[----:B------:R-:W-:Y:S02]  /*2370*/  SHF.R.U32.HI R24, RZ, R7, R24 ;  /* 0x00000007ff187219 */ /* 0x000fe40000011618 */
[----:B------:R-:W-:Y:S02]  /*2380*/  SEL R19, R0, R19, !P0 ;  /* 0x0000001300137207 */ /* 0x000fe40004000000 */
[----:B------:R-:W-:Y:S02]  /*2390*/  SHF.R.U32.HI R22, RZ, R17, R22 ;  /* 0x00000011ff167219 */ /* 0x000fe40000011616 */
[----:B----4-:R-:W-:-:S02]  /*23a0*/  ISETP.NE.AND P1, PT, R18, 0x1, PT ;  /* 0x000000011200780c */ /* 0x010fc40003f25270 */
[----:B------:R-:W-:Y:S02]  /*23b0*/  SEL R5, R11, R22, !P0 ;  /* 0x000000160b057207 */ /* 0x000fe40004000000 */
[----:B------:R-:W-:Y:S02]  /*23c0*/  SEL R21, R9, R20, !P1 ;  /* 0x0000001409157207 */ /* 0x000fe40004800000 */
[----:B------:R-:W-:Y:S01]  /*23d0*/  SEL R7, R13, R24, !P1 ;  /* 0x000000180d077207 */ /* 0x000fe20004800000 */
[----:B---3--:R-:W-:Y:S01]  /*23e0*/  IMAD.HI.U32 R20, R19, R2, RZ ;  /* 0x0000000213147227 */ /* 0x008fe200078e00ff */
[----:B------:R-:W-:-:S03]  /*23f0*/  IADD3 R17, PT, PT, -R5, RZ, RZ ;  /* 0x000000ff05117210 */ /* 0x000fc60007ffe1ff */
        /* <DEDUP_REMOVED lines=11> */
[----:B------:R-:W-:-:S04]  /*24b0*/  @!P0 IMAD.HI.U32 R20, R7, R2, RZ ;  /* 0x0000000207148227 */ /* 0x000fc800078e00ff */
[----:B------:R-:W-:Y:S01]  /*24c0*/  IMAD.MOV R2, RZ, RZ, -R6 ;  /* 0x000000ffff027224 */ /* 0x000fe200078e0a06 */
[----:B------:R-:W-:-:S03]  /*24d0*/  @!P0 SHF.R.U32.HI R20, RZ, R3, R20 ;  /* 0x00000003ff148219 */ /* 0x000fc60000011614 */
[----:B------:R-:W-:Y:S01]  /*24e0*/  IMAD R2, R26, R2, R5 ;  /* 0x000000021a027224 */ /* 0x000fe200078e0205 */
        /* <DEDUP_REMOVED lines=9> */
.L_x_40:
[----:B------:R-:W1:Y:S02]  /*2580*/  LDCU UR8, c[0x0][0xb30] ;  /* 0x00016600ff0877ac */ /* 0x000e640008000800 */
[----:B-1----:R-:W-:-:S09]  /*2590*/  UISETP.NE.AND UP0, UPT, UR8, 0x1, UPT ;  /* 0x000000010800788c */ /* 0x002fd2000bf05270 */
[----:B------:R-:W-:Y:S05]  /*25a0*/  BRA.U UP0, `(.L_x_41) ;  /* 0x0000000100407547 */ /* 0x000fea000b800000 */
[----:B------:R-:W1:Y:S08]  /*25b0*/  LDC.64 R4, c[0x0][0xb10] ;  /* 0x0002c400ff047b82 */ /* 0x000e700000000a00 */
[----:B------:R-:W2:Y:S08]  /*25c0*/  LDC.64 R2, c[0x0][0xb18] ;  /* 0x0002c600ff027b82 */ /* 0x000eb00000000a00 */
[----:B------:R-:W4:Y:S08]  /*25d0*/  LDC R6, c[0x0][0xb20] ;  /* 0x0002c800ff067b82 */ /* 0x000f300000000800 */
[----:B------:R-:W3:Y:S01]  /*25e0*/  LDC R18, c[0x0][0xb0c] ;  /* 0x0002c300ff127b82 */ /* 0x000ee20000000800 */
[----:B-1----:R-:W-:-:S05]  /*25f0*/  IMAD.HI.U32 R4, R13, R4, RZ ;  /* 0x000000040d047227 */ /* 0x002fca00078e00ff */
[----:B------:R-:W-:Y:S01]  /*2600*/  SHF.R.U32.HI R4, RZ, R5, R4 ;  /* 0x00000005ff047219 */ /* 0x000fe20000011604 */
[----:B--2---:R-:W-:Y:S01]  /*2610*/  IMAD.HI.U32 R3, R11, R3, RZ ;  /* 0x000000030b037227 */ /* 0x004fe200078e00ff */
[----:B------:R-:W-:-:S04]  /*2620*/  ISETP.NE.AND P0, PT, R2, 0x1, PT ;  /* 0x000000010200780c */ /* 0x000fc80003f05270 */
[----:B----4-:R-:W-:-:S04]  /*2630*/  SHF.R.U32.HI R6, RZ, R6, R3 ;  /* 0x00000006ff067219 */ /* 0x010fc80000011603 */
[----:B------:R-:W-:Y:S02]  /*2640*/  SEL R3, R11, R6, !P0 ;  /* 0x000000060b037207 */ /* 0x000fe40004000000 */
[----:B---3--:R-:W-:-:S04]  /*2650*/  ISETP.NE.AND P1, PT, R18, 0x1, PT ;  /* 0x000000011200780c */ /* 0x008fc80003f25270 */
[----:B------:R-:W-:-:S05]  /*2660*/  SEL R4, R13, R4, !P1 ;  /* 0x000000040d047207 */ /* 0x000fca0004800000 */
[----:B------:R-:W-:Y:S02]  /*2670*/  IMAD.IADD R5, R3, 0x1, -R4 ;  /* 0x0000000103057824 */ /* 0x000fe400078e0a04 */
[----:B------:R-:W-:Y:S02]  /*2680*/  IMAD.IADD R3, R4, 0x1, -R3 ;  /* 0x0000000104037824 */ /* 0x000fe400078e0a03 */
[----:B------:R-:W-:Y:S02]  /*2690*/  IMAD R13, R5, R18, R13 ;  /* 0x00000012050d7224 */ /* 0x000fe400078e020d */
[----:B------:R-:W-:-:S07]  /*26a0*/  IMAD R11, R3, R2, R11 ;  /* 0x00000002030b7224 */ /* 0x000fce00078e020b */
.L_x_41:
[----:B------:R-:W-:Y:S01]  /*26b0*/  VIADD R14, R14, 0x1 ;  /* 0x000000010e0e7836 */ /* 0x000fe20000000000 */
[----:B------:R-:W-:Y:S01]  /*26c0*/  PLOP3.LUT P1, PT, PT, PT, PT, 0x80, 0x8 ;  /* 0x000000000008781c */ /* 0x000fe20003f2f070 */
[----:B------:R-:W-:Y:S02]  /*26d0*/  IMAD.IADD R21, R13, 0x1, R60 ;  /* 0x000000010d157824 */ /* 0x000fe400078e023c */
[----:B------:R-:W-:Y:S01]  /*26e0*/  IMAD.IADD R20, R11, 0x1, R58 ;  /* 0x000000010b147824 */ /* 0x000fe200078e023a */
[----:B------:R-:W-:-:S04]  /*26f0*/  ISETP.NE.AND P0, PT, R14, 0x2, PT ;  /* 0x000000020e00780c */ /* 0x000fc80003f05270 */
[----:B------:R-:W-:Y:S02]  /*2700*/  SEL R3, RZ, 0x1, P0 ;  /* 0x00000001ff037807 */ /* 0x000fe40000000000 */
[----:B------:R-:W-:Y:S02]  /*2710*/  SEL R14, R14, RZ, P0 ;  /* 0x000000ff0e0e7207 */ /* 0x000fe40000000000 */
[----:B------:R-:W-:Y:S01]  /*2720*/  LOP3.LUT R12, R12, R3, RZ, 0x3c, !PT ;  /* 0x000000030c0c7212 */ /* 0x000fe200078e3cff */
[----:B------:R-:W-:Y:S06]  /*2730*/  @P2 BRA `(.L_x_42) ;  /* 0xfffffff0000c2947 */ /* 0x000fec000383ffff */
[----:B------:R-:W-:Y:S01]  /*2740*/  UIADD3 UR6, UPT, UPT, UR6, 0x20, URZ ;  /* 0x0000002006067890 */ /* 0x000fe2000fffe0ff */
[----:B------:R-:W-:-:S03]  /*2750*/  SHF.L.U32 R3, R15, 0x1f, RZ ;  /* 0x0000001f0f037819 */ /* 0x000fc600000006ff */
[----:B------:R-:W-:-:S09]  /*2760*/  ULEA UR4, UR23, UR6, 0x3 ;  /* 0x0000000617047291 */ /* 0x000fd2000f8e18ff */
[----:B------:R-:W1:Y:S02]  /*2770*/  SYNCS.PHASECHK.TRANS64.TRYWAIT P0, [UR4], R3 ;  /* 0x00000003ff0075a7 */ /* 0x000e640008001104 */
[----:B-1----:R-:W-:Y:S05]  /*2780*/  @!P0 BRA `(.L_x_43) ;  /* 0x0000006400408947 */ /* 0x002fea0003800000 */
.L_x_154:
[----:B------:R-:W-:-:S04]  /*2790*/  UIADD3 UR5, UPT, UPT, UR23, 0x1, URZ ;  /* 0x0000000117057890 */ /* 0x000fc8000fffe0ff */
[----:B------:R-:W-:-:S04]  /*27a0*/  UISETP.NE.AND UP0, UPT, UR5, 0x4, UPT ;  /* 0x000000040500788c */ /* 0x000fc8000bf05270 */
[----:B------:R-:W-:Y:S02]  /*27b0*/  USEL UR7, URZ, 0x1, UP0 ;  /* 0x00000001ff077887 */ /* 0x000fe40008000000 */
[----:B------:R-:W-:-:S04]  /*27c0*/  USEL UR5, UR5, URZ, UP0 ;  /* 0x000000ff05057287 */ /* 0x000fc80008000000 */
[----:B------:R-:W-:Y:S01]  /*27d0*/  ULEA UR4, UR5, UR6, 0x3 ;  /* 0x0000000605047291 */ /* 0x000fe2000f8e18ff */
[----:B------:R-:W-:-:S04]  /*27e0*/  LOP3.LUT R2, R15, UR7, RZ, 0x3c, !PT ;  /* 0x000000070f027c12 */ /* 0x000fc8000f8e3cff */
[----:B-1----:R-:W-:-:S04]  /*27f0*/  SHF.L.U32 R3, R2, 0x1f, RZ ;  /* 0x0000001f02037819 */ /* 0x002fc800000006ff */
[----:B------:R-:W1:Y:S02]  /*2800*/  SYNCS.PHASECHK.TRANS64.TRYWAIT P0, [UR4], R3 ;  /* 0x00000003ff0075a7 */ /* 0x000e640008001104 */
[----:B-1----:R-:W-:Y:S05]  /*2810*/  @!P0 BRA `(.L_x_44) ;  /* 0x0000006400348947 */ /* 0x002fea0003800000 */
.L_x_156:
        /* <DEDUP_REMOVED lines=9> */
.L_x_158:
[----:B------:R-:W-:-:S04]  /*28b0*/  UIADD3 UR5, UPT, UPT, UR5, 0x1, URZ ;  /* 0x0000000105057890 */ /* 0x000fc8000fffe0ff */
[----:B------:R-:W-:-:S04]  /*28c0*/  UISETP.NE.AND UP0, UPT, UR5, 0x4, UPT ;  /* 0x000000040500788c */ /* 0x000fc8000bf05270 */
[----:B------:R-:W-:Y:S02]  /*28d0*/  USEL UR4, URZ, 0x1, UP0 ;  /* 0x00000001ff047887 */ /* 0x000fe40008000000 */
[----:B------:R-:W-:-:S04]  /*28e0*/  USEL UR5, UR5, URZ, UP0 ;  /* 0x000000ff05057287 */ /* 0x000fc80008000000 */
[----:B------:R-:W-:Y:S01]  /*28f0*/  ULEA UR5, UR5, UR6, 0x3 ;  /* 0x0000000605057291 */ /* 0x000fe2000f8e18ff */
[----:B-1----:R-:W-:-:S04]  /*2900*/  LOP3.LUT R3, R2, UR4, RZ, 0x3c, !PT ;  /* 0x0000000402037c12 */ /* 0x002fc8000f8e3cff */
[----:B------:R-:W-:Y:S01]  /*2910*/  SHF.L.U32 R3, R3, 0x1f, RZ ;  /* 0x0000001f03037819 */ /* 0x000fe200000006ff */
[----:B---3--:R-:W-:-:S07]  /*2920*/  IMAD.U32 R0, RZ, RZ, UR5 ;  /* 0x00000005ff007e24 */ /* 0x008fce000f8e00ff */
.L_x_46:
[----:B-1----:R1:W2:Y:S02]  /*2930*/  SYNCS.PHASECHK.TRANS64.TRYWAIT P0, [R0+URZ], R3 ;  /* 0x00000003000075a7 */ /* 0x0022a400080011ff */
[----:B--2---:R-:W-:Y:S05]  /*2940*/  @!P0 NANOSLEEP.SYNCS 0x989680 ;  /* 0x009896800000895d */ /* 0x004fea0003900000 */
[----:B------:R-:W2:Y:S02]  /*2950*/  @!P0 SYNCS.PHASECHK.TRANS64 P0, [R0+URZ], R3 ;  /* 0x00000003000085a7 */ /* 0x000ea400080010ff */
[----:B--2---:R-:W-:Y:S05]  /*2960*/  @P0 EXIT ;  /* 0x000000000000094d */ /* 0x004fea0003800000 */
[----:B------:R-:W-:Y:S05]  /*2970*/  BRA `(.L_x_46) ;  /* 0xfffffffc00ec7947 */ /* 0x000fea000383ffff */
.L_x_22:
[----:B------:R-:W-:-:S04]  /*2980*/  UISETP.NE.AND UP1, UPT, UR37, URZ, UPT ;  /* 0x000000ff2500728c */ /* 0x000fc8000bf25270 */
[----:B------:R-:W-:-:S09]  /*2990*/  UISETP.NE.OR UP1, UPT, UR10, 0x1, UP1 ;  /* 0x000000010a00788c */ /* 0x000fd20008f25670 */
[----:B------:R-:W-:Y:S05]  /*29a0*/  BRA.U UP1, `(.L_x_47) ;  /* 0x00000005014c7547 */ /* 0x000fea000b800000 */
[----:B------:R-:W-:Y:S01]  /*29b0*/  HFMA2 R11, -RZ, RZ, 0, 0 ;  /* 0x00000000ff0b7431 */ /* 0x000fe200000001ff */
[----:B------:R-:W-:Y:S01]  /*29c0*/  ISETP.GE.U32.AND P2, PT, R10, 0x2, PT ;  /* 0x000000020a00780c */ /* 0x000fe20003f46070 */
[----:B------:R-:W-:Y:S01]  /*29d0*/  IMAD.MOV.U32 R12, RZ, RZ, 0x1 ;  /* 0x00000001ff0c7424 */ /* 0x000fe200078e00ff */
[----:B------:R-:W-:Y:S01]  /*29e0*/  CS2R R8, SRZ ;  /* 0x0000000000087805 */ /* 0x000fe2000001ff00 */
[----:B------:R-:W-:Y:S01]  /*29f0*/  IMAD.MOV.U32 R3, RZ, RZ, RZ ;  /* 0x000000ffff037224 */ /* 0x000fe200078e00ff */
[----:B------:R-:W-:Y:S01]  /*2a00*/  UMOV UR4, 0x400 ;  /* 0x0000040000047882 */ /* 0x000fe20000000000 */
[----:B------:R-:W-:Y:S01]  /*2a10*/  UMOV UR6, URZ ;  /* 0x000000ff00067c82 */ /* 0x000fe20008000000 */
[----:B------:R-:W-:-:S12]  /*2a20*/  ULEA UR37, UR37, UR4, 0x18 ;  /* 0x0000000425257291 */ /* 0x000fd8000f8ec0ff */
.L_x_51:
[----:B------:R-:W-:Y:S02]  /*2a30*/  LEA R0, R3, UR37, 0x3 ;  /* 0x0000002503007c11 */ /* 0x000fe4000f8e18ff */
[----:B------:R-:W-:-:S03]  /*2a40*/  SHF.L.U32 R5, R8, 0x1f, RZ ;  /* 0x0000001f08057819 */ /* 0x000fc600000006ff */
[----:B------:R-:W-:Y:S01]  /*2a50*/  VIADD R4, R0, 0x100 ;  /* 0x0000010000047836 */ /* 0x000fe20000000000 */
[----:B------:R-:W1:Y:S02]  /*2a60*/  SYNCS.PHASECHK.TRANS64.TRYWAIT P0, [R0+URZ+0xf0], R5 ;  /* 0x0000f005000075a7 */ /* 0x000e6400080011ff */
[----:B-1----:R-:W-:Y:S05]  /*2a70*/  @!P0 BRA `(.L_x_48) ;  /* 0x0000006000cc8947 */ /* 0x002fea0003800000 */
.L_x_159:
[----:B------:R-:W-:Y:S01]  /*2a80*/  ULEA UR5, UR6, UR37, 0x3 ;  /* 0x0000002506057291 */ /* 0x000fe2000f8e18ff */
[----:B------:R-:W-:Y:S01]  /*2a90*/  PRMT R4, RZ, 0x654, R4 ;  /* 0x00000654ff047816 */ /* 0x000fe20000000004 */
[----:B-1----:R-:W-:Y:S01]  /*2aa0*/  @!P2 IMAD.MOV.U32 R5, RZ, RZ, 0x10 ;  /* 0x00000010ff05a424 */ /* 0x002fe200078e00ff */
[----:B------:R-:W-:Y:S01]  /*2ab0*/  SHF.L.U32 R7, R12, 0x1f, RZ ;  /* 0x0000001f0c077819 */ /* 0x000fe200000006ff */
[----:B------:R-:W-:Y:S01]  /*2ac0*/  UIADD3 UR4, UPT, UPT, UR5, 0x90, URZ ;  /* 0x0000009005047890 */ /* 0x000fe2000fffe0ff */
[----:B------:R1:W-:Y:S05]  /*2ad0*/  SYNCS.ARRIVE.TRANS64.RED.A1T0 RZ, [R4+URZ], RZ ;  /* 0x000000ff04ff79a7 */ /* 0x0003ea00081004ff */
[----:B------:R-:W-:Y:S01]  /*2ae0*/  IMAD.U32 R13, RZ, RZ, UR4 ;  /* 0x00000004ff0d7e24 */ /* 0x000fe2000f8e00ff */
[----:B------:R-:W2:Y:S04]  /*2af0*/  SYNCS.PHASECHK.TRANS64.TRYWAIT P0, [UR5+0xa0], R7 ;  /* 0x0000a007ff0075a7 */ /* 0x000ea80008001105 */
[----:B------:R-:W-:Y:S01]  /*2b00*/  PRMT R13, R10, 0x654, R13 ;  /* 0x000006540a0d7816 */ /* 0x000fe2000000000d */
[----:B-12---:R-:W-:Y:S06]  /*2b10*/  @!P0 BRA `(.L_x_49) ;  /* 0x0000006000b88947 */ /* 0x006fec0003800000 */
.L_x_161:
[----:B------:R-:W-:Y:S01]  /*2b20*/  ULEA UR4, UR6, UR37, 0x4 ;  /* 0x0000002506047291 */ /* 0x000fe2000f8e20ff */
[----:B------:R-:W-:Y:S01]  /*2b30*/  SEL R2, R13, R2, !P2 ;  /* 0x000000020d027207 */ /* 0x000fe20005000000 */
[----:B------:R-:W-:Y:S01]  /*2b40*/  UIADD3 UR5, UPT, UPT, UR5, 0x90, URZ ;  /* 0x0000009005057890 */ /* 0x000fe2000fffe0ff */
[----:B-1----:R-:W-:Y:S01]  /*2b50*/  LEA R0, R11, UR37, 0x3 ;  /* 0x000000250b007c11 */ /* 0x002fe2000f8e18ff */
[----:B------:R-:W-:Y:S01]  /*2b60*/  UIADD3 UR4, UPT, UPT, UR4, 0x120, URZ ;  /* 0x0000012004047890 */ /* 0x000fe2000fffe0ff */
[----:B------:R1:W-:Y:S01]  /*2b70*/  @!P2 SYNCS.ARRIVE.TRANS64.RED RZ, [R2+URZ], R5 ;  /* 0x0000000502ffa9a7 */ /* 0x0003e200080004ff */
[----:B------:R-:W-:Y:S01]  /*2b80*/  UIADD3 UR6, UPT, UPT, UR6, 0x1, URZ ;  /* 0x0000000106067890 */ /* 0x000fe2000fffe0ff */
[----:B------:R-:W-:-:S03]  /*2b90*/  VIADD R3, R3, 0x1 ;  /* 0x0000000103037836 */ /* 0x000fc60000000000 */
[----:B------:R-:W-:Y:S02]  /*2ba0*/  UISETP.NE.AND UP0, UPT, UR6, 0x2, UPT ;  /* 0x000000020600788c */ /* 0x000fe4000bf05270 */
[----:B------:R-:W-:Y:S01]  /*2bb0*/  ISETP.NE.AND P0, PT, R3, 0x2, PT ;  /* 0x000000020300780c */ /* 0x000fe20003f05270 */
[----:B------:R-:W-:Y:S06]  /*2bc0*/  UGETNEXTWORKID.BROADCAST [UR4], [UR5] ;  /* 0x00000000040073ca */ /* 0x000fec0008000100 */
[----:B------:R-:W-:Y:S02]  /*2bd0*/  USEL UR4, URZ, 0x1, UP0 ;  /* 0x00000001ff047887 */ /* 0x000fe40008000000 */
[----:B------:R-:W-:-:S04]  /*2be0*/  USEL UR6, UR6, URZ, UP0 ;  /* 0x000000ff06067287 */ /* 0x000fc80008000000 */
[----:B------:R-:W-:Y:S02]  /*2bf0*/  LOP3.LUT R12, R12, UR4, RZ, 0x3c, !PT ;  /* 0x000000040c0c7c12 */ /* 0x000fe4000f8e3cff */
[----:B-1----:R-:W-:-:S04]  /*2c00*/  SHF.L.U32 R5, R9, 0x1f, RZ ;  /* 0x0000001f09057819 */ /* 0x002fc800000006ff */
[----:B------:R-:W1:Y:S02]  /*2c10*/  SYNCS.PHASECHK.TRANS64.TRYWAIT P1, [R0+URZ+0x90], R5 ;  /* 0x00009005000075a7 */ /* 0x000e6400080211ff */
[----:B-1----:R-:W-:Y:S05]  /*2c20*/  @!P1 BRA `(.L_x_50) ;  /* 0x00000060008c9947 */ /* 0x002fea0003800000 */
.L_x_162:
[----:B------:R-:W-:Y:S01]  /*2c30*/  LEA R4, R11, UR37, 0x4 ;  /* 0x000000250b047c11 */ /* 0x000fe2000f8e20ff */
[----:B-1----:R-:W-:Y:S01]  /*2c40*/  VIADD R0, R0, 0xa0 ;  /* 0x000000a000007836 */ /* 0x002fe20000000000 */
[----:B------:R-:W-:Y:S01]  /*2c50*/  SEL R3, R3, RZ, P0 ;  /* 0x000000ff03037207 */ /* 0x000fe20000000000 */
[----:B------:R-:W-:-:S03]  /*2c60*/  VIADD R11, R11, 0x1 ;  /* 0x000000010b0b7836 */ /* 0x000fc60000000000 */
[----:B------:R-:W1:Y:S01]  /*2c70*/  LDS.128 R4, [R4+0x120] ;  /* 0x0001200004047984 */ /* 0x000e620000000c00 */
[----:B------:R-:W-:Y:S02]  /*2c80*/  PRMT R0, RZ, 0x654, R0 ;  /* 0x00000654ff007816 */ /* 0x000fe40000000000 */
[C---:B------:R-:W-:Y:S01]  /*2c90*/  ISETP.NE.AND P1, PT, R11.reuse, 0x2, PT ;  /* 0x000000020b00780c */ /* 0x040fe20003f25270 */
[----:B------:R-:W-:Y:S01]  /*2ca0*/  @!PT LDS RZ, [RZ] ;  /* 0x00000000fffff984 */ /* 0x000fe20000000800 */
[----:B------:R-:W-:Y:S01]  /*2cb0*/  @!PT LDS RZ, [RZ] ;  /* 0x00000000fffff984 */ /* 0x000fe20000000800 */
[----:B------:R-:W-:Y:S01]  /*2cc0*/  @!PT LDS RZ, [RZ] ;  /* 0x00000000fffff984 */ /* 0x000fe20000000800 */
[----:B------:R-:W-:Y:S01]  /*2cd0*/  @!PT LDS RZ, [RZ] ;  /* 0x00000000fffff984 */ /* 0x000fe20000000800 */
[----:B------:R2:W-:Y:S06]  /*2ce0*/  MEMBAR.ALL.CTA ;  /* 0x0000000000007992 */ /* 0x0005ec0000008000 */
[----:B--2---:R-:W2:Y:S01]  /*2cf0*/  FENCE.VIEW.ASYNC.S ;  /* 0x00000000000073c6 */ /* 0x004ea20000000000 */
[----:B------:R-:W-:Y:S01]  /*2d00*/  SEL R11, R11, RZ, P1 ;  /* 0x000000ff0b0b7207 */ /* 0x000fe20000800000 */
[----:B--2---:R2:W-:Y:S01]  /*2d10*/  SYNCS.ARRIVE.TRANS64.RED.A1T0 RZ, [R0+URZ], RZ ;  /* 0x000000ff00ff79a7 */ /* 0x0045e200081004ff */
[----:B-1----:R-:W-:-:S02]  /*2d20*/  LOP3.LUT P3, RZ, R6, 0x1, RZ, 0xc0, !PT ;  /* 0x0000000106ff7812 */ /* 0x002fc4000786c0ff */
[----:B------:R-:W-:-:S04]  /*2d30*/  SEL R5, RZ, 0x1, P0 ;  /* 0x00000001ff057807 */ /* 0x000fc80000000000 */
[----:B------:R-:W-:Y:S02]  /*2d40*/  LOP3.LUT R8, R8, R5, RZ, 0x3c, !PT ;  /* 0x0000000508087212 */ /* 0x000fe400078e3cff */
[----:B--2---:R-:W-:-:S04]  /*2d50*/  SEL R0, RZ, 0x1, P1 ;  /* 0x00000001ff007807 */ /* 0x004fc80000800000 */
[----:B------:R-:W-:Y:S01]  /*2d60*/  LOP3.LUT R9, R9, R0, RZ, 0x3c, !PT ;  /* 0x0000000009097212 */ /* 0x000fe200078e3cff */
[----:B------:R-:W-:Y:S06]  /*2d70*/  @P3 BRA `(.L_x_51) ;  /* 0xfffffffc002c3947 */ /* 0x000fec000383ffff */
[----:B------:R-:W-:Y:S01]  /*2d80*/  ULEA UR5, UR6, UR37, 0x3 ;  /* 0x0000002506057291 */ /* 0x000fe2000f8e18ff */
[----:B------:R-:W-:-:S08]  /*2d90*/  SHF.L.U32 R3, R12, 0x1f, RZ ;  /* 0x0000001f0c037819 */ /* 0x000fd000000006ff */
[----:B------:R-:W1:Y:S02]  /*2da0*/  SYNCS.PHASECHK.TRANS64 P0, [UR5+0xa0], R3 ;  /* 0x0000a003ff0075a7 */ /* 0x000e640008001005 */
[----:B-1----:R-:W-:Y:S05]  /*2db0*/  @P0 BRA `(.L_x_52) ;  /* 0x0000000000080947 */ /* 0x002fea0003800000 */
[----:B------:R-:W1:Y:S02]  /*2dc0*/  SYNCS.PHASECHK.TRANS64.TRYWAIT P0, [UR5+0xa0], R3 ;  /* 0x0000a003ff0075a7 */ /* 0x000e640008001105 */
[----:B-1----:R-:W-:Y:S05]  /*2dd0*/  @!P0 BRA `(.L_x_53) ;  /* 0x0000006000348947 */ /* 0x002fea0003800000 */
.L_x_52:
[----:B------:R-:W-:-:S04]  /*2de0*/  UIADD3 UR4, UPT, UPT, UR6, 0x1, URZ ;  /* 0x0000000106047890 */ /* 0x000fc8000fffe0ff */
[----:B------:R-:W-:-:S04]  /*2df0*/  UISETP.NE.AND UP0, UPT, UR4, 0x2, UPT ;  /* 0x000000020400788c */ /* 0x000fc8000bf05270 */
[----:B------:R-:W-:Y:S02]  /*2e00*/  USEL UR7, URZ, 0x1, UP0 ;  /* 0x00000001ff077887 */ /* 0x000fe40008000000 */
[----:B------:R-:W-:-:S04]  /*2e10*/  USEL UR4, UR4, URZ, UP0 ;  /* 0x000000ff04047287 */ /* 0x000fc80008000000 */
[----:B------:R-:W-:Y:S01]  /*2e20*/  ULEA UR4, UR4, UR37, 0x3 ;  /* 0x0000002504047291 */ /* 0x000fe2000f8e18ff */
[----:B-1----:R-:W-:-:S04]  /*2e30*/  LOP3.LUT R3, R12, UR7, RZ, 0x3c, !PT ;  /* 0x000000070c037c12 */ /* 0x002fc8000f8e3cff */
[----:B------:R-:W-:-:S04]  /*2e40*/  SHF.L.U32 R0, R3, 0x1f, RZ ;  /* 0x0000001f03007819 */ /* 0x000fc800000006ff */
[----:B------:R-:W1:Y:S02]  /*2e50*/  SYNCS.PHASECHK.TRANS64 P0, [UR4+0xa0], R0 ;  /* 0x0000a000ff0075a7 */ /* 0x000e640008001004 */
[----:B-1----:R-:W-:Y:S05]  /*2e60*/  @P0 EXIT ;  /* 0x000000000000094d */ /* 0x002fea0003800000 */
[----:B------:R-:W-:Y:S02]  /*2e70*/  SHF.L.U32 R3, R3, 0x1f, RZ ;  /* 0x0000001f03037819 */ /* 0x000fe400000006ff */
[----:B------:R-:W-:-:S07]  /*2e80*/  MOV R0, UR4 ;  /* 0x0000000400007c02 */ /* 0x000fce0008000f00 */
.L_x_54:
[----:B-1----:R1:W2:Y:S02]  /*2e90*/  SYNCS.PHASECHK.TRANS64.TRYWAIT P0, [R0+URZ+0xa0], R3 ;  /* 0x0000a003000075a7 */ /* 0x0022a400080011ff */
[----:B--2---:R-:W-:Y:S05]  /*2ea0*/  @!P0 NANOSLEEP.SYNCS 0x989680 ;  /* 0x009896800000895d */ /* 0x004fea0003900000 */
[----:B------:R-:W2:Y:S02]  /*2eb0*/  @!P0 SYNCS.PHASECHK.TRANS64 P0, [R0+URZ+0xa0], R3 ;  /* 0x0000a003000085a7 */ /* 0x000ea400080010ff */
[----:B--2---:R-:W-:Y:S05]  /*2ec0*/  @P0 EXIT ;  /* 0x000000000000094d */ /* 0x004fea0003800000 */
[----:B------:R-:W-:Y:S05]  /*2ed0*/  BRA `(.L_x_54) ;  /* 0xfffffffc00ec7947 */ /* 0x000fea000383ffff */
.L_x_47:
[----:B------:R-:W-:Y:S05]  /*2ee0*/  BRA.U UP4, `(.L_x_55) ;  /* 0x0000001504487547 */ /* 0x000fea000b800000 */
[----:B------:R-:W-:Y:S01]  /*2ef0*/  UMOV UR6, 0x40 ;  /* 0x0000004000067882 */ /* 0x000fe20000000000 */
[----:B------:R-:W-:Y:S01]  /*2f00*/  NOP ;  /* 0x0000000000007918 */ /* 0x000fe20000000000 */
[----:B------:R-:W-:Y:S01]  /*2f10*/  ULEA UR6, UR37, UR6, 0x18 ;  /* 0x0000000625067291 */ /* 0x000fe2000f8ec0ff */
[----:B------:R-:W-:Y:S02]  /*2f20*/  UMOV UR7, 0x400 ;  /* 0x0000040000077882 */ /* 0x000fe40000000000 */
[----:B------:R-:W-:-:S06]  /*2f30*/  ULEA UR37, UR37, UR7, 0x18 ;  /* 0x0000000725257291 */ /* 0x000fcc000f8ec0ff */
[----:B------:R-:W1:Y:S02]  /*2f40*/  LDS.U8 R2, [UR6+0x1c] ;  /* 0x00001c06ff027984 */ /* 0x000e640008000000 */
[----:B-1----:R-:W-:-:S13]  /*2f50*/  ISETP.NE.AND P0, PT, R2, RZ, PT ;  /* 0x000000ff0200720c */ /* 0x002fda0003f05270 */
[----:B------:R-:W-:Y:S05]  /*2f60*/  @P0 BRA `(.L_x_56) ;  /* 0x0000000400080947 */ /* 0x000fea0003800000 */
[----:B------:R-:W-:Y:S02]  /*2f70*/  UISETP.NE.U32.AND UP0, UPT, UR5, 0x1, UPT ;  /* 0x000000010500788c */ /* 0x000fe4000bf05070 */
[----:B------:R-:W-:-:S07]  /*2f80*/  UIADD3 UR8, UPT, UPT, UR6, 0x8, URZ ;  /* 0x0000000806087890 */ /* 0x000fce000fffe0ff */
[----:B------:R-:W-:Y:S05]  /*2f90*/  BRA.U !UP0, `(.L_x_57) ;  /* 0x00000001089c7547 */ /* 0x000fea000b800000 */
[----:B------:R-:W-:Y:S01]  /*2fa0*/  ELECT P0, URZ, PT ;  /* 0x0000000000ff782f */ /* 0x000fe20003800000 */
[----:B------:R-:W-:-:S12]  /*2fb0*/  BSSY B0, `(.L_x_57) ;  /* 0x0000025000007945 */ /* 0x000fd80003800000 */
[----:B------:R-:W-:Y:S05]  /*2fc0*/  @!P0 BRA `(.L_x_58) ;  /* 0x00000000008c8947 */ /* 0x000fea0003800000 */
[----:B------:R-:W-:-:S05]  /*2fd0*/  UMOV UR7, 0x10 ;  /* 0x0000001000077882 */ /* 0x000fca0000000000 */
[----:B------:R-:W-:Y:S04]  /*2fe0*/  DEPBAR.LE SB1, 0x36 ;  /* 0x00009d800000791a */ /* 0x000fe80000000000 */
[----:B------:R-:W1:Y:S02]  /*2ff0*/  UTCATOMSWS.2CTA.FIND_AND_SET.ALIGN UP1, UR7, UR7 ;  /* 0x00000007000775e3 */ /* 0x000e640008220800 */
[----:B-1----:R-:W-:Y:S01]  /*3000*/  MOV R11, UR7 ;  /* 0x00000007000b7c02 */ /* 0x002fe20008000f00 */
[----:B------:R-:W-:Y:S06]  /*3010*/  BRA.U UP1, `(.L_x_59) ;  /* 0x0000000101187547 */ /* 0x000fec000b800000 */
.L_x_60:
[----:B------:R-:W-:Y:S05]  /*3020*/  NANOSLEEP 0x64 ;  /* 0x000000640000795d */ /* 0x000fea0003800000 */
[----:B------:R-:W-:-:S05]  /*3030*/  UMOV UR7, 0x10 ;  /* 0x0000001000077882 */ /* 0x000fca0000000000 */
[----:B------:R-:W-:Y:S04]  /*3040*/  DEPBAR.LE SB1, 0x36 ;  /* 0x00009d800000791a */ /* 0x000fe80000000000 */
[----:B------:R-:W1:Y:S02]  /*3050*/  UTCATOMSWS.2CTA.FIND_AND_SET.ALIGN UP1, UR7, UR7 ;  /* 0x00000007000775e3 */ /* 0x000e640008220800 */
[----:B-1----:R-:W-:Y:S01]  /*3060*/  MOV R11, UR7 ;  /* 0x00000007000b7c02 */ /* 0x002fe20008000f00 */
[----:B------:R-:W-:Y:S05]  /*3070*/  BRA.U !UP1, `(.L_x_60) ;  /* 0xfffffffd09e87547 */ /* 0x000fea000b83ffff */
.L_x_59:
[----:B------:R-:W1:Y:S01]  /*3080*/  LDS R5, [UR6+0x10] ;  /* 0x00001006ff057984 */ /* 0x000e620008000800 */
[----:B------:R-:W-:Y:S01]  /*3090*/  IMAD.U32 R3, RZ, RZ, UR37 ;  /* 0x00000025ff037e24 */ /* 0x000fe2000f8e00ff */
[----:B------:R-:W-:-:S03]  /*30a0*/  MOV R2, UR4 ;  /* 0x0000000400027c02 */ /* 0x000fc60008000f00 */
[----:B------:R-:W-:Y:S01]  /*30b0*/  VIADD R3, R3, 0x140 ;  /* 0x0000014003037836 */ /* 0x000fe20000000000 */
[----:B-1----:R-:W-:-:S04]  /*30c0*/  SHF.L.U32 R5, R5, 0x1f, RZ ;  /* 0x0000001f05057819 */ /* 0x002fc800000006ff */
[----:B------:R-:W1:Y:S02]  /*30d0*/  SYNCS.PHASECHK.TRANS64.TRYWAIT P0, [UR6+0x8], R5 ;  /* 0x00000805ff0075a7 */ /* 0x000e640008001106 */
[----:B-1----:R-:W-:Y:S05]  /*30e0*/  @P0 BRA `(.L_x_61) ;  /* 0x0000000000080947 */ /* 0x002fea0003800000 */
[----:B------:R-:W1:Y:S02]  /*30f0*/  SYNCS.PHASECHK.TRANS64.TRYWAIT P0, [UR6+0x8], R5 ;  /* 0x00000805ff0075a7 */ /* 0x000e640008001106 */
[----:B-1----:R-:W-:Y:S05]  /*3100*/  @!P0 BRA `(.L_x_62) ;  /* 0x0000005c00808947 */ /* 0x002fea0003800000 */
.L_x_61:
[----:B-1----:R-:W-:Y:S01]  /*3110*/  HFMA2 R4, -RZ, RZ, 0, 5.9604644775390625e-08 ;  /* 0x00000001ff047431 */ /* 0x002fe200000001ff */
[----:B------:R-:W-:Y:S01]  /*3120*/  UPRMT UR7, UR4, 0x654, UR8 ;  /* 0x0000065404077896 */ /* 0x000fe20008000008 */
[----:B------:R-:W-:Y:S01]  /*3130*/  IMAD.MOV.U32 R6, RZ, RZ, 0xffff ;  /* 0x0000ffffff067424 */ /* 0x000fe200078e00ff */
[----:B------:R-:W-:Y:S01]  /*3140*/  PRMT R2, R2, 0x654, R3 ;  /* 0x0000065402027816 */ /* 0x000fe20000000003 */
[----:B------:R-:W-:Y:S02]  /*3150*/  IMAD.MOV.U32 R5, RZ, RZ, 0x4 ;  /* 0x00000004ff057424 */ /* 0x000fe400078e00ff */
[----:B------:R-:W-:Y:S01]  /*3160*/  IMAD.SHL.U32 R9, R11, 0x20, RZ ;  /* 0x000000200b097824 */ /* 0x000fe200078e00ff */
[----:B------:R-:W-:Y:S02]  /*3170*/  MOV R3, UR7 ;  /* 0x0000000700037c02 */ /* 0x000fe40008000f00 */
[-C--:B------:R-:W-:Y:S01]  /*3180*/  SHF.L.U32 R7, R6, R11.reuse, RZ ;  /* 0x0000000b06077219 */ /* 0x080fe200000006ff */
[----:B------:R1:W-:Y:S01]  /*3190*/  SYNCS.ARRIVE.TRANS64.RED RZ, [UR7], R5 ;  /* 0x00000005ffff79a7 */ /* 0x0003e20008000407 */
[----:B------:R-:W-:Y:S01]  /*31a0*/  SHF.L.U32 R6, R4, R11, RZ ;  /* 0x0000000b04067219 */ /* 0x000fe200000006ff */
[----:B------:R1:W-:Y:S04]  /*31b0*/  STS [UR37+0x140], R9 ;  /* 0x00014009ff007988 */ /* 0x0003e80008000825 */
[----:B------:R1:W-:Y:S04]  /*31c0*/  STAS [R2.64], R11 ;  /* 0x0000000b02007dbd */ /* 0x0003e8000c0008ff */
[----:B------:R1:W-:Y:S04]  /*31d0*/  ATOMS.OR RZ, [UR6+0x14], R7 ;  /* 0x00001407ffff798c */ /* 0x0003e8000b000006 */
[----:B------:R1:W-:Y:S04]  /*31e0*/  ATOMS.OR RZ, [UR6+0x18], R6 ;  /* 0x00001806ffff798c */ /* 0x0003e8000b000006 */
[----:B------:R1:W-:Y:S02]  /*31f0*/  ATOMS.XOR RZ, [UR6+0x10], R4 ;  /* 0x00001004ffff798c */ /* 0x0003e4000b800006 */
.L_x_58:
[----:B------:R-:W-:Y:S05]  /*3200*/  BSYNC B0 ;  /* 0x0000000000007941 */ /* 0x000fea0003800000 */
.L_x_57:
[----:B------:R-:W-:Y:S05]  /*3210*/  BRA.U UP0, `(.L_x_63) ;  /* 0x00000001006c7547 */ /* 0x000fea000b800000 */
[----:B------:R-:W-:-:S03]  /*3220*/  UMOV UR7, 0xffffffff ;  /* 0xffffffff00077882 */ /* 0x000fc60000000000 */
[----:B------:R-:W-:Y:S05]  /*3230*/  BRA.DIV UR7, `(.L_x_64) ;  /* 0x0000005e074c7947 */ /* 0x000fea000b800000 */
[----:B------:R-:W-:-:S13]  /*3240*/  ELECT P6, URZ, PT ;  /* 0x0000000000ff782f */ /* 0x000fda00038c0000 */
.L_x_166:
[----:B------:R-:W-:Y:S05]  /*3250*/  @!P6 BRA `(.L_x_63) ;  /* 0x00000000005ce947 */ /* 0x000fea0003800000 */
[----:B-1----:R-:W1:Y:S02]  /*3260*/  LDS R3, [UR6+0x10] ;  /* 0x00001006ff037984 */ /* 0x002e640008000800 */
[----:B-1----:R-:W-:-:S04]  /*3270*/  SHF.L.U32 R3, R3, 0x1f, RZ ;  /* 0x0000001f03037819 */ /* 0x002fc800000006ff */
[----:B------:R-:W1:Y:S02]  /*3280*/  SYNCS.PHASECHK.TRANS64.TRYWAIT P0, [UR6+0x8], R3 ;  /* 0x00000803ff0075a7 */ /* 0x000e640008001106 */
[----:B-1----:R-:W-:Y:S05]  /*3290*/  @P0 BRA `(.L_x_65) ;  /* 0x0000000000080947 */ /* 0x002fea0003800000 */
[----:B------:R-:W1:Y:S02]  /*32a0*/  SYNCS.PHASECHK.TRANS64.TRYWAIT P0, [UR6+0x8], R3 ;  /* 0x00000803ff0075a7 */ /* 0x000e640008001106 */
[----:B-1----:R-:W-:Y:S05]  /*32b0*/  @!P0 BRA `(.L_x_66) ;  /* 0x0000005c004c8947 */ /* 0x002fea0003800000 */
.L_x_65:
[----:B------:R-:W2:Y:S01]  /*32c0*/  LDS R5, [UR37+0x140] ;  /* 0x00014025ff057984 */ /* 0x000ea20008000800 */
[----:B-1----:R-:W-:Y:S02]  /*32d0*/  HFMA2 R2, -RZ, RZ, 0, 5.9604644775390625e-08 ;  /* 0x00000001ff027431 */ /* 0x002fe400000001ff */
[----:B------:R-:W-:Y:S01]  /*32e0*/  IMAD.MOV.U32 R3, RZ, RZ, 0xffff ;  /* 0x0000ffffff037424 */ /* 0x000fe200078e00ff */
[----:B------:R-:W-:Y:S01]  /*32f0*/  UPRMT UR7, UR4, 0x654, UR8 ;  /* 0x0000065404077896 */ /* 0x000fe20008000008 */
[----:B--2---:R-:W-:-:S03]  /*3300*/  IMAD.SHL.U32 R4, R5, 0x20, RZ ;  /* 0x0000002005047824 */ /* 0x004fc600078e00ff */
[-C--:B------:R-:W-:Y:S02]  /*3310*/  SHF.L.U32 R3, R3, R5.reuse, RZ ;  /* 0x0000000503037219 */ /* 0x080fe400000006ff */
[----:B------:R-:W-:Y:S01]  /*3320*/  SHF.L.U32 R5, R2, R5, RZ ;  /* 0x0000000502057219 */ /* 0x000fe200000006ff */
[----:B------:R2:W-:Y:S04]  /*3330*/  STS [UR37+0x140], R4 ;  /* 0x00014004ff007988 */ /* 0x0005e80008000825 */
[----:B------:R2:W-:Y:S04]  /*3340*/  ATOMS.OR RZ, [UR6+0x14], R3 ;  /* 0x00001403ffff798c */ /* 0x0005e8000b000006 */
[----:B------:R2:W-:Y:S01]  /*3350*/  ATOMS.OR RZ, [UR6+0x18], R5 ;  /* 0x00001805ffff798c */ /* 0x0005e2000b000006 */
[----:B------:R-:W-:Y:S03]  /*3360*/  SYNCS.ARRIVE.TRANS64.RED.A1T0 RZ, [UR7], RZ ;  /* 0x000000ffffff79a7 */ /* 0x000fe60008100407 */
[----:B------:R2:W-:Y:S01]  /*3370*/  ATOMS.XOR RZ, [UR6+0x10], R2 ;  /* 0x00001002ffff798c */ /* 0x0005e2000b800006 */
[----:B------:R-:W-:Y:S05]  /*3380*/  BRA `(.L_x_63) ;  /* 0x0000000000107947 */ /* 0x000fea0003800000 */
.L_x_56:
[----:B------:R-:W-:-:S05]  /*3390*/  MOV R2, 0xffffffff ;  /* 0xffffffff00027802 */ /* 0x000fca0000000f00 */
[----:B------:R1:W-:Y:S02]  /*33a0*/  STS [UR37+0x140], R2 ;  /* 0x00014002ff007988 */ /* 0x0003e40008000825 */
[----:B-1----:R-:W-:Y:S02]  /*33b0*/  MOV R2, 0x33d0 ;  /* 0x000033d000027802 */ /* 0x002fe40000000f00 */
[----:B-----5:R-:W-:Y:S05]  /*33c0*/  CALL.REL.NOINC `($__internal_1_$__cuda_sm10x_tcgen05_guardrail_trap_phase_invalid_during_alloc) ;  /* 0x0000006400207944 */ /* 0x020fea0003c00000 */
.L_x_63:
[----:B------:R-:W-:Y:S05]  /*33d0*/  WARPSYNC.ALL ;  /* 0x0000000000007948 */ /* 0x000fea0003800000 */
[----:B------:R-:W3:Y:S01]  /*33e0*/  S2UR UR7, SR_CgaCtaId ;  /* 0x00000000000779c3 */ /* 0x000ee20000008800 */
[----:B------:R-:W-:Y:S01]  /*33f0*/  UMOV UR6, 0x400 ;  /* 0x0000040000067882 */ /* 0x000fe20000000000 */
[----:B------:R-:W-:-:S06]  /*3400*/  NOP ;  /* 0x0000000000007918 */ /* 0x000fcc0000000000 */
[----:B------:R-:W-:Y:S06]  /*3410*/  BAR.ARV 0x6, 0xa0 ;  /* 0x0182800000007b1d */ /* 0x000fec0000002000 */
[----:B------:R-:W4:Y:S01]  /*3420*/  LDCU UR8, c[0x0][0x38c] ;  /* 0x00007180ff0877ac */ /* 0x000f220008000800 */
[----:B------:R-:W-:Y:S01]  /*3430*/  LOP3.LUT R0, R0, 0xffff, RZ, 0xc0, !PT ;  /* 0x0000ffff00007812 */ /* 0x000fe200078ec0ff */
[----:B-1----:R-:W-:Y:S01]  /*3440*/  IMAD.MOV.U32 R9, RZ, RZ, 0x1 ;  /* 0x00000001ff097424 */ /* 0x002fe200078e00ff */
[----:B------:R-:W-:Y:S01]  /*3450*/  LOP3.LUT R8, R8, 0xffff, RZ, 0xc0, !PT ;  /* 0x0000ffff08087812 */ /* 0x000fe200078ec0ff */
[----:B------:R-:W-:Y:S01]  /*3460*/  UMOV UR19, URZ ;  /* 0x000000ff00137c82 */ /* 0x000fe20008000000 */
[----:B------:R-:W-:Y:S01]  /*3470*/  R2UR UR10, R0 ;  /* 0x00000000000a72ca */ /* 0x000fe200000e0000 */
[----:B------:R-:W-:Y:S01]  /*3480*/  UMOV UR18, URZ ;  /* 0x000000ff00127c82 */ /* 0x000fe20008000000 */
[----:B------:R-:W-:Y:S01]  /*3490*/  R2UR UR11, R8 ;  /* 0x00000000080b72ca */ /* 0x000fe200000e0000 */
[----:B------:R-:W-:Y:S01]  /*34a0*/  IMAD.MOV.U32 R8, RZ, RZ, RZ ;  /* 0x000000ffff087224 */ /* 0x000fe200078e00ff */
[----:B------:R-:W-:Y:S01]  /*34b0*/  UMOV UR17, URZ ;  /* 0x000000ff00117c82 */ /* 0x000fe20008000000 */
[----:B---3--:R-:W-:-:S02]  /*34c0*/  ULEA UR7, UR7, UR6, 0x18 ;  /* 0x0000000607077291 */ /* 0x008fc4000f8ec0ff */
[----:B------:R-:W-:Y:S02]  /*34d0*/  UISETP.NE.AND UP2, UPT, UR5, URZ, UPT ;  /* 0x000000ff0500728c */ /* 0x000fe4000bf45270 */
[----:B------:R-:W-:Y:S02]  /*34e0*/  UIADD3 UR12, UPT, UPT, UR7, 0x4300, URZ ;  /* 0x00004300070c7890 */ /* 0x000fe4000fffe0ff */
[----:B------:R-:W-:Y:S02]  /*34f0*/  UIADD3 UR13, UPT, UPT, UR7, 0x14300, URZ ;  /* 0x00014300070d7890 */ /* 0x000fe4000fffe0ff */
[----:B----4-:R-:W-:Y:S01]  /*3500*/  UIADD3 UR8, UPT, UPT, UR8, 0x7f, URZ ;  /* 0x0000007f08087890 */ /* 0x010fe2000fffe0ff */
[----:B--2---:R-:W1:Y:S01]  /*3510*/  LDS R2, [UR7+0x140] ;  /* 0x00014007ff027984 */ /* 0x004e620008000800 */
[----:B------:R-:W-:Y:S02]  /*3520*/  USHF.R.U32.HI UR12, URZ, 0x4, UR12 ;  /* 0x00000004ff0c7899 */ /* 0x000fe4000801160c */
[----:B------:R-:W-:-:S02]  /*3530*/  USHF.R.S32.HI UR6, URZ, 0x1f, UR8 ;  /* 0x0000001fff067899 */ /* 0x000fc40008011408 */
[----:B------:R-:W-:Y:S02]  /*3540*/  USHF.R.U32.HI UR13, URZ, 0x4, UR13 ;  /* 0x00000004ff0d7899 */ /* 0x000fe4000801160d */
[----:B------:R-:W-:Y:S02]  /*3550*/  ULEA.HI UR6, UR6, UR8, URZ, 0x7 ;  /* 0x0000000806067291 */ /* 0x000fe4000f8f38ff */
[----:B------:R-:W-:Y:S02]  /*3560*/  ULOP3.LUT UR12, UR12, 0x3fff, URZ, 0xc0, !UPT ;  /* 0x00003fff0c0c7892 */ /* 0x000fe4000f8ec0ff */
[----:B------:R-:W-:Y:S02]  /*3570*/  USHF.R.S32.HI UR6, URZ, 0x7, UR6 ;  /* 0x00000007ff067899 */ /* 0x000fe40008011406 */
[----:B------:R-:W-:Y:S02]  /*3580*/  ULOP3.LUT UR13, UR13, 0x3fff, URZ, 0xc0, !UPT ;  /* 0x00003fff0d0d7892 */ /* 0x000fe4000f8ec0ff */
[----:B------:R-:W-:Y:S01]  /*3590*/  UISETP.LT.AND UP0, UPT, UR6, 0x1, UPT ;  /* 0x000000010600788c */ /* 0x000fe2000bf01270 */
[----:B------:R-:W-:Y:S01]  /*35a0*/  UMOV UR36, 0x0 ;  /* 0x0000000000247882 */ /* 0x000fe20000000000 */
        /* <DEDUP_REMOVED lines=9> */
[----:B------:R-:W-:-:S02]  /*3640*/  ULOP3.LUT UR12, UR12, 0x10000, URZ, 0xfc, !UPT ;  /* 0x000100000c0c7892 */ /* 0x000fc4000f8efcff */
[----:B------:R-:W-:Y:S02]  /*3650*/  ULOP3.LUT UR13, UR13, 0x10000, URZ, 0xfc, !UPT ;  /* 0x000100000d0d7892 */ /* 0x000fe4000f8efcff */
[----:B------:R-:W-:Y:S01]  /*3660*/  USEL UR20, UR6, 0x1, !UP0 ;  /* 0x0000000106147887 */ /* 0x000fe2000c000000 */
[----:B------:R-:W-:Y:S01]  /*3670*/  UMOV UR26, 0x0 ;  /* 0x00000000001a7882 */ /* 0x000fe20000000000 */
[----:B------:R-:W-:Y:S01]  /*3680*/  UMOV UR27, 0x8200010 ;  /* 0x08200010001b7882 */ /* 0x000fe20000000000 */
[----:B------:R-:W-:Y:S01]  /*3690*/  UMOV UR24, 0x0 ;  /* 0x0000000000187882 */ /* 0x000fe20000000000 */
[----:B------:R-:W-:Y:S01]  /*36a0*/  UMOV UR25, 0x8200010 ;  /* 0x0820001000197882 */ /* 0x000fe20000000000 */
[----:B------:R-:W-:Y:S01]  /*36b0*/  UMOV UR22, 0x0 ;  /* 0x0000000000167882 */ /* 0x000fe20000000000 */
[----:B------:R-:W-:Y:S01]  /*36c0*/  UMOV UR23, 0x8200010 ;  /* 0x0820001000177882 */ /* 0x000fe20000000000 */
[----:B-1----:R-:W-:Y:S02]  /*36d0*/  R2UR UR21, R2 ;  /* 0x00000000021572ca */ /* 0x002fe400000e0000 */
[----:B------:R-:W-:-:S13]  /*36e0*/  CS2R R2, SRZ ;  /* 0x0000000000027805 */ /* 0x000fda000001ff00 */
.L_x_74:
[C---:B------:R-:W-:Y:S02]  /*36f0*/  LEA R0, R8.reuse, UR7, 0x3 ;  /* 0x0000000708007c11 */ /* 0x040fe4000f8e18ff */
[----:B------:R-:W-:Y:S02]  /*3700*/  SHF.L.U32 R5, R3, 0x1f, RZ ;  /* 0x0000001f03057819 */ /* 0x000fe400000006ff */
[----:B------:R-:W-:Y:S02]  /*3710*/  LEA R4, R8, UR7, 0x4 ;  /* 0x0000000708047c11 */ /* 0x000fe4000f8e20ff */
[----:B------:R-:W1:Y:S02]  /*3720*/  SYNCS.PHASECHK.TRANS64.TRYWAIT P0, [R0+URZ+0x90], R5 ;  /* 0x00009005000075a7 */ /* 0x000e6400080011ff */
[----:B-1-3--:R-:W-:Y:S05]  /*3730*/  @!P0 BRA `(.L_x_67) ;  /* 0x0000005800448947 */ /* 0x00afea0003800000 */
.L_x_167:
[----:B-1----:R-:W1:Y:S01]  /*3740*/  LDS.128 R4, [R4+0x120] ;  /* 0x0001200004047984 */ /* 0x002e620000000c00 */
[----:B------:R-:W-:Y:S02]  /*3750*/  VIADD R0, R0, 0xa0 ;  /* 0x000000a000007836 */ /* 0x000fe40000000000 */
[----:B------:R-:W-:Y:S01]  /*3760*/  VIADD R8, R8, 0x1 ;  /* 0x0000000108087836 */ /* 0x000fe20000000000 */
[----:B------:R-:W-:Y:S01]  /*3770*/  @!PT LDS RZ, [RZ] ;  /* 0x00000000fffff984 */ /* 0x000fe20000000800 */
[----:B------:R-:W-:Y:S01]  /*3780*/  @!PT LDS RZ, [RZ] ;  /* 0x00000000fffff984 */ /* 0x000fe20000000800 */
[----:B------:R-:W-:Y:S01]  /*3790*/  @!PT LDS RZ, [RZ] ;  /* 0x00000000fffff984 */ /* 0x000fe20000000800 */
[----:B------:R-:W-:Y:S01]  /*37a0*/  @!PT LDS RZ, [RZ] ;  /* 0x00000000fffff984 */ /* 0x000fe20000000800 */
[----:B------:R2:W-:Y:S06]  /*37b0*/  MEMBAR.ALL.CTA ;  /* 0x0000000000007992 */ /* 0x0005ec0000008000 */
[----:B--2---:R-:W2:Y:S01]  /*37c0*/  FENCE.VIEW.ASYNC.S ;  /* 0x00000000000073c6 */ /* 0x004ea20000000000 */
[----:B------:R-:W-:-:S04]  /*37d0*/  PRMT R0, RZ, 0x654, R0 ;  /* 0x00000654ff007816 */ /* 0x000fc80000000000 */
[----:B--2---:R2:W-:Y:S01]  /*37e0*/  SYNCS.ARRIVE.TRANS64.RED.A1T0 RZ, [R0+URZ], RZ ;  /* 0x000000ff00ff79a7 */ /* 0x0045e200081004ff */
[----:B-1----:R-:W-:Y:S01]  /*37f0*/  LOP3.LUT P1, RZ, R6, 0x1, RZ, 0xc0, !PT ;  /* 0x0000000106ff7812 */ /* 0x002fe2000782c0ff */
[----:B--2---:R-:W-:-:S12]  /*3800*/  BRA.U UP2, `(.L_x_68) ;  /* 0x0000000502587547 */ /* 0x004fd8000b800000 */
[----:B------:R-:W1:Y:S01]  /*3810*/  LDCU UR8, c[0x0][0x38c] ;  /* 0x00007180ff0877ac */ /* 0x000e620008000800 */
[----:B------:R-:W-:Y:S02]  /*3820*/  PLOP3.LUT P2, PT, PT, PT, PT, 0x80, 0x8 ;  /* 0x000000000008781c */ /* 0x000fe40003f4f070 */
[----:B------:R-:W-:Y:S01]  /*3830*/  SHF.L.U32 R5, R9, 0x1f, RZ ;  /* 0x0000001f09057819 */ /* 0x000fe200000006ff */
[----:B-1----:R-:W-:Y:S02]  /*3840*/  UISETP.GE.AND UP0, UPT, UR8, 0x1, UPT ;  /* 0x000000010800788c */ /* 0x002fe4000bf06270 */
[----:B------:R-:W-:-:S04]  /*3850*/  ULEA UR8, UR19, UR7, 0x3 ;  /* 0x0000000713087291 */ /* 0x000fc8000f8e18ff */
[----:B------:R-:W-:-:S05]  /*3860*/  PLOP3.LUT P0, PT, PT, PT, UP0, 0x80, 0x8 ;  /* 0x000000000008781c */ /* 0x000fca0003f0f008 */
[----:B------:R-:W-:-:S08]  /*3870*/  @UP0 ULEA UR9, UR18, UR7, 0x3 ;  /* 0x0000000712090291 */ /* 0x000fd0000f8e18ff */
[----:B------:R-:W-:-:S04]  /*3880*/  @P0 SHF.L.U32 R0, R2, 0x1f, RZ ;  /* 0x0000001f02000819 */ /* 0x000fc800000006ff */
[----:B------:R1:W2:Y:S01]  /*3890*/  @P0 SYNCS.PHASECHK.TRANS64.TRYWAIT P2, [UR9], R0 ;  /* 0x00000000ff0005a7 */ /* 0x0002a20008041109 */
[----:B------:R-:W-:Y:S01]  /*38a0*/  ULEA UR9, UR19, UR21, 0x6 ;  /* 0x0000001513097291 */ /* 0x000fe2000f8e30ff */
[----:B------:R-:W3:Y:S02]  /*38b0*/  SYNCS.PHASECHK.TRANS64.TRYWAIT P0, [UR8+0xd0], R5 ;  /* 0x0000d005ff0075a7 */ /* 0x000ee40008001108 */
[----:B-123--:R-:W-:Y:S09]  /*38c0*/  @!P0 BRA `(.L_x_69) ;  /* 0x0000005400f48947 */ /* 0x00eff20003800000 */
.L_x_169:
[----:B------:R-:W-:Y:S01]  /*38d0*/  UMOV UR16, UR17 ;  /* 0x0000001100107c82 */ /* 0x000fe20008000000 */
[----:B------:R-:W-:Y:S05]  /*38e0*/  BRA.U !UP0, `(.L_x_70) ;  /* 0x0000000508107547 */ /* 0x000fea000b800000 */
[----:B------:R-:W-:Y:S02]  /*38f0*/  UIADD3 UR16, UPT, UPT, UR20, UR17, URZ ;  /* 0x0000001114107290 */ /* 0x000fe4000fffe0ff */
[----:B------:R-:W-:Y:S01]  /*3900*/  UPLOP3.LUT UP3, UPT, UPT, UPT, UPT, 0x40, 0x4 ;  /* 0x000000000004789c */ /* 0x000fe20003f6e870 */
[----:B------:R-:W-:Y:S01]  /*3910*/  UMOV UR15, UR6 ;  /* 0x00000006000f7c82 */ /* 0x000fe20008000000 */
[----:B------:R-:W-:-:S09]  /*3920*/  UMOV UR58, UR18 ;  /* 0x00000012003a7c82 */ /* 0x000fd20008000000 */
.L_x_73:
[----:B--2---:R-:W-:Y:S01]  /*3930*/  ULEA UR14, UR58, UR7, 0x3 ;  /* 0x000000073a0e7291 */ /* 0x004fe2000f8e18ff */
[----:B---3--:R-:W-:Y:S11]  /*3940*/  @P2 BRA `(.L_x_71) ;  /* 0x00000000000c2947 */ /* 0x008ff60003800000 */
[----:B-1----:R-:W-:Y:S04]  /*3950*/  SHF.L.U32 R5, R2, 0x1f, RZ ;  /* 0x0000001f02057819 */ /* 0x002fe800000006ff */
[----:B------:R-:W1:Y:S02]  /*3960*/  SYNCS.PHASECHK.TRANS64.TRYWAIT P0, [UR14], R5 ;  /* 0x00000005ff0075a7 */ /* 0x000e64000800110e */
[----:B-1----:R-:W-:Y:S05]  /*3970*/  @!P0 BRA `(.L_x_72) ;  /* 0x0000005400e08947 */ /* 0x002fea0003800000 */
.L_x_71:
[----:B------:R-:W-:Y:S01]  /*3980*/  UISETP.NE.AND UP0, UPT, UR15, 0x1, UPT ;  /* 0x000000010f00788c */ /* 0x000fe2000bf05270 */
[----:B------:R-:W-:Y:S01]  /*3990*/  PLOP3.LUT P2, PT, PT, PT, PT, 0x80, 0x8 ;  /* 0x000000000008781c */ /* 0x000fe20003f4f070 */
[----:B------:R-:W-:Y:S02]  /*39a0*/  UIADD3 UR18, UPT, UPT, UR58, 0x1, URZ ;  /* 0x000000013a127890 */ /* 0x000fe4000fffe0ff */
[----:B------:R-:W-:Y:S02]  /*39b0*/  ULEA UR68, UR58, UR13, 0xa ;  /* 0x0000000d3a447291 */ /* 0x000fe4000f8e50ff */
[----:B------:R-:W-:Y:S01]  /*39c0*/  UISETP.NE.AND UP1, UPT, UR18, 0x4, UPT ;  /* 0x000000041200788c */ /* 0x000fe2000bf25270 */
[----:B------:R-:W-:Y:S01]  /*39d0*/  PLOP3.LUT P0, PT, PT, PT, UP0, 0x80, 0x8 ;  /* 0x000000000008781c */ /* 0x000fe20003f0f008 */
[----:B------:R-:W-:Y:S02]  /*39e0*/  ULEA UR66, UR58, UR12, 0xa ;  /* 0x0000000c3a427291 */ /* 0x000fe4000f8e50ff */
[----:B------:R-:W-:Y:S02]  /*39f0*/  USEL UR39, URZ, 0x1, UP1 ;  /* 0x00000001ff277887 */ /* 0x000fe40008800000 */
[----:B------:R-:W-:Y:S02]  /*3a00*/  USEL UR18, UR18, URZ, UP1 ;  /* 0x000000ff12127287 */ /* 0x000fe40008800000 */
[----:B------:R-:W-:Y:S02]  /*3a10*/  UIADD3 UR64, UPT, UPT, UR68, 0x2, URZ ;  /* 0x0000000244407890 */ /* 0x000fe4000fffe0ff */
[----:B------:R-:W-:Y:S01]  /*3a20*/  @UP0 ULEA UR38, UR18, UR7, 0x3 ;  /* 0x0000000712260291 */ /* 0x000fe2000f8e18ff */
[----:B------:R-:W-:Y:S01]  /*3a30*/  LOP3.LUT R2, R2, UR39, RZ, 0x3c, !PT ;  /* 0x0000002702027c12 */ /* 0x000fe2000f8e3cff */
[----:B------:R-:W-:Y:S02]  /*3a40*/  UIADD3 UR62, UPT, UPT, UR66, 0x2, URZ ;  /* 0x00000002423e7890 */ /* 0x000fe4000fffe0ff */
[----:B------:R-:W-:Y:S01]  /*3a50*/  UIADD3 UR60, UPT, UPT, UR68, 0x4, URZ ;  /* 0x00000004443c7890 */ /* 0x000fe2000fffe0ff */
[----:B-1----:R-:W-:Y:S01]  /*3a60*/  @P0 SHF.L.U32 R0, R2, 0x1f, RZ ;  /* 0x0000001f02000819 */ /* 0x002fe200000006ff */
[----:B------:R-:W-:Y:S02]  /*3a70*/  UIADD3 UR58, UPT, UPT, UR66, 0x4, URZ ;  /* 0x00000004423a7890 */ /* 0x000fe4000fffe0ff */
[----:B------:R-:W-:Y:S01]  /*3a80*/  UIADD3 UR56, UPT, UPT, UR68, 0x6, URZ ;  /* 0x0000000644387890 */ /* 0x000fe2000fffe0ff */
[----:B------:R2:W3:Y:S01]  /*3a90*/  @P0 SYNCS.PHASECHK.TRANS64.TRYWAIT P2, [UR38], R0 ;  /* 0x00000000ff0005a7 */ /* 0x0004e20008041126 */
[----:B------:R-:W-:Y:S02]  /*3aa0*/  UIADD3 UR54, UPT, UPT, UR66, 0x6, URZ ;  /* 0x0000000642367890 */ /* 0x000fe4000fffe0ff */
        /* <DEDUP_REMOVED lines=10> */
[----:B------:R-:W-:Y:S02]  /*3b50*/  UIADD3 UR15, UPT, UPT, UR15, -0x1, URZ ;  /* 0xffffffff0f0f7890 */ /* 0x000fe4000fffe0ff */
[----:B------:R-:W-:Y:S01]  /*3b60*/  UISETP.NE.AND UP0, UPT, UR17, UR16, UPT ;  /* 0x000000101100728c */ /* 0x000fe2000bf05270 */
[----:B------:R-:W-:Y:S01]  /*3b70*/  UMOV UR69, 0x40004040 ;  /* 0x4000404000457882 */ /* 0x000fe20000000000 */
[----:B------:R-:W-:Y:S01]  /*3b80*/  UMOV UR67, 0x40004040 ;  /* 0x4000404000437882 */ /* 0x000fe20000000000 */
[----:B------:R-:W-:Y:S01]  /*3b90*/  UMOV UR65, 0x40004040 ;  /* 0x4000404000417882 */ /* 0x000fe20000000000 */
[----:B------:R-:W-:Y:S01]  /*3ba0*/  UTCHMMA.2CTA gdesc[UR66], gdesc[UR68], tmem[UR9], tmem[UR36], idesc[UR37], UP3 ;  /* 0x00ff2444420075ea */ /* 0x000fe20009a00009 */
[----:B------:R-:W-:Y:S01]  /*3bb0*/  UPLOP3.LUT UP3, UPT, UPT, UPT, UPT, 0x80, 0x8 ;  /* 0x000000000008789c */ /* 0x000fe20003f6f070 */
[----:B------:R-:W-:Y:S01]  /*3bc0*/  UMOV UR63, 0x40004040 ;  /* 0x40004040003f7882 */ /* 0x000fe20000000000 */
[----:B------:R-:W-:Y:S01]  /*3bd0*/  UMOV UR61, 0x40004040 ;  /* 0x40004040003d7882 */ /* 0x000fe20000000000 */
[----:B------:R-:W-:Y:S01]  /*3be0*/  UTCHMMA.2CTA gdesc[UR62], gdesc[UR64], tmem[UR9], tmem[UR34], idesc[UR35], UPT ;  /* 0x00ff22403e0075ea */ /* 0x000fe2000ba00009 */
[----:B------:R-:W-:Y:S01]  /*3bf0*/  UMOV UR59, 0x40004040 ;  /* 0x40004040003b7882 */ /* 0x000fe20000000000 */
[----:B------:R-:W-:Y:S01]  /*3c00*/  UMOV UR57, 0x40004040 ;  /* 0x4000404000397882 */ /* 0x000fe20000000000 */
[----:B------:R1:W-:Y:S01]  /*3c10*/  UTCHMMA.2CTA gdesc[UR58], gdesc[UR60], tmem[UR9], tmem[UR32], idesc[UR33], UPT ;  /* 0x00ff203c3a0075ea */ /* 0x0003e2000ba00009 */
        /* <DEDUP_REMOVED lines=11> */
[----:B------:R-:W-:Y:S01]  /*3cd0*/  UMOV UR39, 0x40004040 ;  /* 0x4000404000277882 */ /* 0x000fe20000000000 */
[----:B------:R2:W-:Y:S01]  /*3ce0*/  UTCHMMA.2CTA gdesc[UR42], gdesc[UR44], tmem[UR9], tmem[UR24], idesc[UR25], UPT ;  /* 0x00ff182c2a0075ea */ /* 0x0005e2000ba00009 */
[----:B------:R2:W-:Y:S01]  /*3cf0*/  UTCHMMA.2CTA gdesc[UR38], gdesc[UR40], tmem[UR9], tmem[UR22], idesc[UR23], UPT ;  /* 0x00ff1628260075ea */ /* 0x0005e2000ba00009 */
[----:B------:R2:W-:Y:S01]  /*3d00*/  UTCBAR.2CTA.MULTICAST [UR14], URZ, UR11 ;  /* 0x000000ff0e0073e9 */ /* 0x0005e2000820080b */
[----:B-1----:R-:W-:Y:S01]  /*3d10*/  UMOV UR58, UR18 ;  /* 0x00000012003a7c82 */ /* 0x002fe20008000000 */
[----:B------:R-:W-:Y:S05]  /*3d20*/  BRA.U UP0, `(.L_x_73) ;  /* 0xfffffffd00007547 */ /* 0x000fea000b83ffff */
.L_x_70:
[----:B------:R-:W-:Y:S01]  /*3d30*/  UIADD3 UR8, UPT, UPT, UR8, 0xb0, URZ ;  /* 0x000000b008087890 */ /* 0x000fe2000fffe0ff */
[----:B------:R-:W-:-:S08]  /*3d40*/  UMOV UR17, UR16 ;  /* 0x0000001000117c82 */ /* 0x000fd00008000000 */
[----:B------:R4:W-:Y:S01]  /*3d50*/  UTCBAR.2CTA.MULTICAST [UR8], URZ, UR10 ;  /* 0x000000ff080073e9 */ /* 0x0009e2000820080a */
[----:B------:R-:W-:Y:S02]  /*3d60*/  NOP ;  /* 0x0000000000007918 */ /* 0x000fe40000000000 */
.L_x_68:
[----:B------:R-:W-:Y:S01]  /*3d70*/  UIADD3 UR19, UPT, UPT, UR19, 0x1, URZ ;  /* 0x0000000113137890 */ /* 0x000fe2000fffe0ff */
[----:B------:R-:W-:-:S03]  /*3d80*/  ISETP.NE.AND P0, PT, R8, 0x2, PT ;  /* 0x000000020800780c */ /* 0x000fc60003f05270 */
[----:B------:R-:W-:Y:S01]  /*3d90*/  UISETP.NE.AND UP0, UPT, UR19, 0x4, UPT ;  /* 0x000000041300788c */ /* 0x000fe2000bf05270 */
[----:B-12---:R-:W-:Y:S02]  /*3da0*/  SEL R0, RZ, 0x1, P0 ;  /* 0x00000001ff007807 */ /* 0x006fe40000000000 */
[----:B------:R-:W-:Y:S01]  /*3db0*/  SEL R8, R8, RZ, P0 ;  /* 0x000000ff08087207 */ /* 0x000fe20000000000 */
[----:B----4-:R-:W-:Y:S01]  /*3dc0*/  USEL UR8, URZ, 0x1, UP0 ;  /* 0x00000001ff087887 */ /* 0x010fe20008000000 */
[----:B------:R-:W-:Y:S01]  /*3dd0*/  LOP3.LUT R3, R3, R0, RZ, 0x3c, !PT ;  /* 0x0000000003037212 */ /* 0x000fe200078e3cff */
[----:B------:R-:W-:-:S04]  /*3de0*/  USEL UR19, UR19, URZ, UP0 ;  /* 0x000000ff13137287 */ /* 0x000fc80008000000 */
[----:B------:R-:W-:Y:S01]  /*3df0*/  LOP3.LUT R9, R9, UR8, RZ, 0x3c, !PT ;  /* 0x0000000809097c12 */ /* 0x000fe2000f8e3cff */
[----:B------:R-:W-:Y:S07]  /*3e00*/  @P1 BRA `(.L_x_74) ;  /* 0xfffffff800381947 */ /* 0x000fee000383ffff */
[----:B------:R-:W1:Y:S01]  /*3e10*/  S2UR UR6, SR_CgaCtaId ;  /* 0x00000000000679c3 */ /* 0x000e620000008800 */
[----:B------:R-:W-:Y:S01]  /*3e20*/  ELECT P0, URZ, PT ;  /* 0x0000000000ff782f */ /* 0x000fe20003800000 */
[----:B------:R-:W-:Y:S01]  /*3e30*/  HFMA2 R0, -RZ, RZ, 0, 5.9604644775390625e-08 ;  /* 0x00000001ff007431 */ /* 0x000fe200000001ff */
[----:B------:R-:W-:-:S05]  /*3e40*/  UMOV UR8, 0x40 ;  /* 0x0000004000087882 */ /* 0x000fca0000000000 */
[----:B------:R-:W-:Y:S01]  /*3e50*/  UVIRTCOUNT.DEALLOC.SMPOOL 0x80 ;  /* 0x000000800000784c */ /* 0x000fe20000000000 */
[----:B------:R-:W-:Y:S02]  /*3e60*/  UISETP.NE.AND UP0, UPT, UR5, URZ, UPT ;  /* 0x000000ff0500728c */ /* 0x000fe4000bf05270 */
[----:B-1----:R-:W-:-:S09]  /*3e70*/  ULEA UR6, UR6, UR8, 0x18 ;  /* 0x0000000806067291 */ /* 0x002fd2000f8ec0ff */
[----:B------:R1:W-:Y:S01]  /*3e80*/  @P0 STS.U8 [UR6+0x1c], R0 ;  /* 0x00001c00ff000988 */ /* 0x0003e20008000006 */
[----:B------:R-:W-:Y:S05]  /*3e90*/  BRA.U UP0, `(.L_x_75) ;  /* 0x0000000100a07547 */ /* 0x000fea000b800000 */
[----:B------:R-:W-:Y:S01]  /*3ea0*/  UIADD3 UR5, UPT, UPT, UR7, 0xd0, URZ ;  /* 0x000000d007057890 */ /* 0x000fe2000fffe0ff */
[----:B------:R-:W-:-:S03]  /*3eb0*/  SHF.L.U32 R3, R9, 0x1f, RZ ;  /* 0x0000001f09037819 */ /* 0x000fc600000006ff */
[----:B------:R-:W-:-:S09]  /*3ec0*/  ULEA UR8, UR19, UR5, 0x3 ;  /* 0x0000000513087291 */ /* 0x000fd2000f8e18ff */
[----:B------:R-:W2:Y:S02]  /*3ed0*/  SYNCS.PHASECHK.TRANS64.TRYWAIT P0, [UR8], R3 ;  /* 0x00000003ff0075a7 */ /* 0x000ea40008001108 */
[----:B--2---:R-:W-:Y:S05]  /*3ee0*/  @!P0 BRA `(.L_x_76) ;  /* 0x00000050009c8947 */ /* 0x004fea0003800000 */
.L_x_172:
        /* <DEDUP_REMOVED lines=9> */
.L_x_174:
        /* <DEDUP_REMOVED lines=9> */
.L_x_176:
[----:B------:R-:W-:-:S04]  /*4010*/  UIADD3 UR9, UPT, UPT, UR9, 0x1, URZ ;  /* 0x0000000109097890 */ /* 0x000fc8000fffe0ff */
[----:B------:R-:W-:-:S04]  /*4020*/  UISETP.NE.AND UP1, UPT, UR9, 0x4, UPT ;  /* 0x000000040900788c */ /* 0x000fc8000bf25270 */
[----:B------:R-:W-:Y:S02]  /*4030*/  USEL UR8, URZ, 0x1, UP1 ;  /* 0x00000001ff087887 */ /* 0x000fe40008800000 */
[----:B------:R-:W-:-:S04]  /*4040*/  USEL UR9, UR9, URZ, UP1 ;  /* 0x000000ff09097287 */ /* 0x000fc80008800000 */
[----:B------:R-:W-:Y:S01]  /*4050*/  ULEA UR9, UR9, UR5, 0x3 ;  /* 0x0000000509097291 */ /* 0x000fe2000f8e18ff */
[----:B-1----:R-:W-:-:S04]  /*4060*/  LOP3.LUT R3, R2, UR8, RZ, 0x3c, !PT ;  /* 0x0000000802037c12 */ /* 0x002fc8000f8e3cff */
[----:B------:R-:W-:Y:S01]  /*4070*/  SHF.L.U32 R3, R3, 0x1f, RZ ;  /* 0x0000001f03037819 */ /* 0x000fe200000006ff */
[----:B------:R-:W-:-:S04]  /*4080*/  IMAD.U32 R0, RZ, RZ, UR9 ;  /* 0x00000009ff007e24 */ /* 0x000fc8000f8e00ff */
[----:B------:R1:W2:Y:S03]  /*4090*/  SYNCS.PHASECHK.TRANS64.TRYWAIT P0, [R0+URZ], R3 ;  /* 0x00000003000075a7 */ /* 0x0002a600080011ff */
[----:B--2---:R-:W-:Y:S05]  /*40a0*/  @!P0 NANOSLEEP.SYNCS 0x989680 ;  /* 0x009896800000895d */ /* 0x004fea0003900000 */
[----:B------:R-:W2:Y:S02]  /*40b0*/  @!P0 SYNCS.PHASECHK.TRANS64 P0, [R0+URZ], R3 ;  /* 0x00000003000085a7 */ /* 0x000ea400080010ff */
[----:B--2---:R-:W-:Y:S05]  /*40c0*/  @P0 BRA `(.L_x_79) ;  /* 0x0000000000200947 */ /* 0x004fea0003800000 */
.L_x_80:
[----:B--2---:R2:W4:Y:S02]  /*40d0*/  SYNCS.PHASECHK.TRANS64.TRYWAIT P0, [R0+URZ], R3 ;  /* 0x00000003000075a7 */ /* 0x00452400080011ff */
[----:B----4-:R-:W-:Y:S05]  /*40e0*/  @!P0 NANOSLEEP.SYNCS 0x989680 ;  /* 0x009896800000895d */ /* 0x010fea0003900000 */
[----:B------:R-:W4:Y:S02]  /*40f0*/  @!P0 SYNCS.PHASECHK.TRANS64 P0, [R0+URZ], R3 ;  /* 0x00000003000085a7 */ /* 0x000f2400080010ff */
[----:B----4-:R-:W-:Y:S05]  /*4100*/  @!P0 BRA `(.L_x_80) ;  /* 0xfffffffc00f08947 */ /* 0x010fea000383ffff */
[----:B------:R-:W-:Y:S05]  /*4110*/  BRA `(.L_x_79) ;  /* 0x00000000000c7947 */ /* 0x000fea0003800000 */
.L_x_75:
[----:B------:R-:W-:-:S04]  /*4120*/  UIADD3 UR5, UPT, UPT, UR7, 0x110, URZ ;  /* 0x0000011007057890 */ /* 0x000fc8000fffe0ff */
[----:B------:R-:W-:-:S09]  /*4130*/  UPRMT UR5, UR4, 0x654, UR5 ;  /* 0x0000065404057896 */ /* 0x000fd20008000005 */
[----:B------:R-:W-:Y:S03]  /*4140*/  SYNCS.ARRIVE.TRANS64.RED.A1T0 RZ, [UR5], RZ ;  /* 0x000000ffffff79a7 */ /* 0x000fe60008100405 */
.L_x_79:
[----:B-12---:R-:W-:Y:S01]  /*4150*/  SHF.L.U32 R3, RZ, 0x1f, RZ ;  /* 0x0000001fff037819 */ /* 0x006fe200000006ff */
[----:B------:R-:W-:Y:S01]  /*4160*/  UIADD3 UR5, UPT, UPT, UR7, 0x110, URZ ;  /* 0x0000011007057890 */ /* 0x000fe2000fffe0ff */
[----:B------:R-:W-:Y:S02]  /*4170*/  PLOP3.LUT P0, PT, PT, PT, UP0, 0x80, 0x8 ;  /* 0x000000000008781c */ /* 0x000fe40003f0f008 */
[----:B------:R-:W1:Y:S02]  /*4180*/  SYNCS.PHASECHK.TRANS64.TRYWAIT P1, [UR7+0x110], R3 ;  /* 0x00011003ff0075a7 */ /* 0x000e640008021107 */
[----:B-1----:R-:W-:Y:S09]  /*4190*/  @!P1 BRA `(.L_x_81) ;  /* 0x0000005000389947 */ /* 0x002ff20003800000 */
.L_x_178:
[----:B------:R-:W-:Y:S01]  /*41a0*/  @!UP0 UPRMT UR5, UR4, 0x654, UR5 ;  /* 0x0000065404058896 */ /* 0x000fe20008000005 */
[----:B------:R-:W-:Y:S02]  /*41b0*/  UMOV UR8, 0xffff ;  /* 0x0000ffff00087882 */ /* 0x000fe40000000000 */
[----:B------:R-:W-:-:S06]  /*41c0*/  UMOV UR4, 0x1 ;  /* 0x0000000100047882 */ /* 0x000fcc0000000000 */
[----:B------:R-:W-:Y:S01]  /*41d0*/  @!P0 SYNCS.ARRIVE.TRANS64.RED.A1T0 RZ, [UR5], RZ ;  /* 0x000000ffffff89a7 */ /* 0x000fe20008100405 */
[----:B------:R-:W-:Y:S01]  /*41e0*/  NOP ;  /* 0x0000000000007918 */ /* 0x000fe20000000000 */
[----:B-1----:R-:W1:Y:S01]  /*41f0*/  LDS R0, [UR6+0x14] ;  /* 0x00001406ff007984 */ /* 0x002e620008000800 */
[----:B------:R-:W-:-:S04]  /*4200*/  ULOP3.LUT UR5, UR21, 0xffff, URZ, 0xc0, !UPT ;  /* 0x0000ffff15057892 */ /* 0x000fc8000f8ec0ff */
[----:B------:R-:W-:-:S04]  /*4210*/  USHF.R.U32.HI UR5, URZ, 0x5, UR5 ;  /* 0x00000005ff057899 */ /* 0x000fc80008011605 */
[----:B------:R-:W-:Y:S02]  /*4220*/  USHF.L.U32 UR8, UR8, UR5, URZ ;  /* 0x0000000508087299 */ /* 0x000fe400080006ff */
[----:B------:R-:W-:-:S04]  /*4230*/  USHF.L.U32 UR4, UR4, UR5, URZ ;  /* 0x0000000504047299 */ /* 0x000fc800080006ff */
[----:B-1----:R-:W-:-:S04]  /*4240*/  LOP3.LUT R0, R0, UR8, RZ, 0xc0, !PT ;  /* 0x0000000800007c12 */ /* 0x002fc8000f8ec0ff */
[----:B------:R-:W-:-:S13]  /*4250*/  ISETP.NE.AND P0, PT, R0, UR8, PT ;  /* 0x0000000800007c0c */ /* 0x000fda000bf05270 */
[----:B------:R-:W-:Y:S05]  /*4260*/  @P0 BRA `(.L_x_82) ;  /* 0x0000000000580947 */ /* 0x000fea0003800000 */
[----:B------:R-:W1:Y:S02]  /*4270*/  LDS R0, [UR6+0x18] ;  /* 0x00001806ff007984 */ /* 0x000e640008000800 */
[----:B-1----:R-:W-:-:S04]  /*4280*/  LOP3.LUT R0, R0, UR4, RZ, 0xc0, !PT ;  /* 0x0000000400007c12 */ /* 0x002fc8000f8ec0ff */
[----:B------:R-:W-:-:S13]  /*4290*/  ISETP.NE.AND P0, PT, R0, UR4, PT ;  /* 0x0000000400007c0c */ /* 0x000fda000bf05270 */
[----:B------:R-:W-:Y:S05]  /*42a0*/  @P0 BRA `(.L_x_83) ;  /* 0x00000000003c0947 */ /* 0x000fea0003800000 */
[----:B------:R-:W1:Y:S01]  /*42b0*/  S2R R2, SR_LANEID ;  /* 0x0000000000027919 */ /* 0x000e620000000000 */
[----:B------:R-:W-:Y:S01]  /*42c0*/  ULOP3.LUT UR8, URZ, UR8, URZ, 0x33, !UPT ;  /* 0x00000008ff087292 */ /* 0x000fe2000f8e33ff */
[----:B------:R-:W-:Y:S01]  /*42d0*/  LOP3.LUT R4, RZ, UR4, RZ, 0x33, !PT ;  /* 0x00000004ff047c12 */ /* 0x000fe2000f8e33ff */
[----:B------:R-:W-:Y:S02]  /*42e0*/  VOTEU.ANY UR7, UPT, PT ;  /* 0x0000000000077886 */ /* 0x000fe400038e0100 */
[----:B------:R-:W-:Y:S01]  /*42f0*/  UFLO.U32 UR7, UR7 ;  /* 0x00000007000772bd */ /* 0x000fe200080e0000 */
[----:B------:R-:W2:Y:S01]  /*4300*/  REDUX UR4, R4 ;  /* 0x00000000040473c4 */ /* 0x000ea20000000000 */
[----:B------:R-:W-:-:S06]  /*4310*/  IMAD.U32 R0, RZ, RZ, UR8 ;  /* 0x00000008ff007e24 */ /* 0x000fcc000f8e00ff */
[----:B------:R4:W-:Y:S01]  /*4320*/  UTCATOMSWS.AND URZ, UR8 ;  /* 0x0000000800ff79e3 */ /* 0x0009e20008000000 */
[----:B------:R-:W3:Y:S01]  /*4330*/  REDUX UR5, R0 ;  /* 0x00000000000573c4 */ /* 0x000ee20000000000 */
[----:B-1----:R-:W-:Y:S01]  /*4340*/  ISETP.EQ.U32.AND P0, PT, R2, UR7, PT ;  /* 0x0000000702007c0c */ /* 0x002fe2000bf02070 */
[----:B--2---:R-:W-:Y:S01]  /*4350*/  IMAD.U32 R2, RZ, RZ, UR4 ;  /* 0x00000004ff027e24 */ /* 0x004fe2000f8e00ff */
[----:B---3--:R-:W-:-:S11]  /*4360*/  MOV R3, UR5 ;  /* 0x0000000500037c02 */ /* 0x008fd60008000f00 */
[----:B------:R4:W-:Y:S04]  /*4370*/  @P0 ATOMS.AND RZ, [UR6+0x14], R3 ;  /* 0x00001403ffff098c */ /* 0x0009e8000a800006 */
[----:B------:R4:W-:Y:S01]  /*4380*/  @P0 ATOMS.AND RZ, [UR6+0x18], R2 ;  /* 0x00001802ffff098c */ /* 0x0009e2000a800006 */
[----:B------:R-:W-:Y:S05]  /*4390*/  BRA `(.L_x_84) ;  /* 0x0000000000147947 */ /* 0x000fea0003800000 */
.L_x_83:
[----:B------:R-:W-:Y:S02]  /*43a0*/  MOV R2, 0x43c0 ;  /* 0x000043c000027802 */ /* 0x000fe40000000f00 */
[----:B---3-5:R-:W-:Y:S05]  /*43b0*/  CALL.REL.NOINC `($__internal_0_$__cuda_sm10x_tcgen05_guardrail_trap_col_being_dealloced_not_returned_by_alloc) ;  /* 0x0000005400187944 */ /* 0x028fea0003c00000 */
[----:B------:R-:W-:Y:S05]  /*43c0*/  BRA `(.L_x_84) ;  /* 0x0000000000087947 */ /* 0x000fea0003800000 */
.L_x_82:
[----:B------:R-:W-:Y:S02]  /*43d0*/  MOV R2, 0x43f0 ;  /* 0x000043f000027802 */ /* 0x000fe40000000f00 */
[----:B---3-5:R-:W-:Y:S05]  /*43e0*/  CALL.REL.NOINC `($__internal_2_$__cuda_sm10x_tcgen05_guardrail_trap_unallocated_columns_being_dealloced) ;  /* 0x0000005400247944 */ /* 0x028fea0003c00000 */
.L_x_84:
[----:B------:R-:W-:Y:S01]  /*43f0*/  NOP ;  /* 0x0000000000007918 */ /* 0x000fe20000000000 */
[----:B----4-:R-:W-:Y:S05]  /*4400*/  EXIT ;  /* 0x000000000000794d */ /* 0x010fea0003800000 */
.L_x_55:
[----:B------:R-:W-:-:S09]  /*4410*/  UISETP.NE.OR UP5, UPT, UR10, 0x3, !UP5 ;  /* 0x000000030a00788c */ /* 0x000fd2000efa5670 */
[----:B------:R-:W-:Y:S05]  /*4420*/  BRA.U UP5, `(.L_x_85) ;  /* 0x0000001105787547 */ /* 0x000fea000b800000 */
[----:B------:R-:W1:Y:S01]  /*4430*/  LDC R0, c[0x0][0xb30] ;  /* 0x0002cc00ff007b82 */ /* 0x000e620000000800 */
[----:B------:R-:W2:Y:S01]  /*4440*/  LDCU.64 UR8, c[0x0][0x888] ;  /* 0x00011100ff0877ac */ /* 0x000ea20008000a00 */
[----:B------:R-:W-:Y:S02]  /*4450*/  HFMA2 R25, -RZ, RZ, 0, 0 ;  /* 0x00000000ff197431 */ /* 0x000fe400000001ff */
[----:B-----5:R-:W-:Y:S01]  /*4460*/  IMAD.MOV.U32 R32, RZ, RZ, 0x1 ;  /* 0x00000001ff207424 */ /* 0x020fe200078e00ff */
[----:B------:R-:W-:Y:S01]  /*4470*/  MOV R23, 0x1000 ;  /* 0x0000100000177802 */ /* 0x000fe20000000f00 */
[----:B------:R-:W3:Y:S01]  /*4480*/  LDCU.64 UR4, c[0x0][0x890] ;  /* 0x00011200ff0477ac */ /* 0x000ee20008000a00 */
[----:B------:R-:W-:Y:S01]  /*4490*/  IMAD.MOV.U32 R27, RZ, RZ, RZ ;  /* 0x000000ffff1b7224 */ /* 0x000fe200078e00ff */
[----:B------:R-:W4:Y:S01]  /*44a0*/  LDC R19, c[0x0][0x370] ;  /* 0x0000dc00ff137b82 */ /* 0x000f220000000800 */
[----:B------:R-:W-:Y:S01]  /*44b0*/  UMOV UR7, 0x400 ;  /* 0x0000040000077882 */ /* 0x000fe20000000000 */
[----:B------:R-:W-:-:S02]  /*44c0*/  UPLOP3.LUT UP1, UPT, UPT, UPT, UPT, 0x40, 0x4 ;  /* 0x000000000004789c */ /* 0x000fc40003f2e870 */
[----:B------:R-:W-:-:S04]  /*44d0*/  ULEA UR7, UR37, UR7, 0x18 ;  /* 0x0000000725077291 */ /* 0x000fc8000f8ec0ff */
[----:B------:R-:W4:Y:S01]  /*44e0*/  LDC R2, c[0x0][0xb0c] ;  /* 0x0002c300ff027b82 */ /* 0x000f220000000800 */
[----:B------:R-:W-:Y:S02]  /*44f0*/  UIADD3 UR13, UPT, UPT, UR7, 0x58, URZ ;  /* 0x00000058070d7890 */ /* 0x000fe4000fffe0ff */
[----:B--2---:R-:W-:Y:S02]  /*4500*/  UISETP.NE.U32.AND UP3, UPT, UR8, URZ, UPT ;  /* 0x000000ff0800728c */ /* 0x004fe4000bf65070 */
[----:B------:R-:W-:Y:S02]  /*4510*/  UIADD3 UR41, UPT, UPT, UR7, 0x40, URZ ;  /* 0x0000004007297890 */ /* 0x000fe4000fffe0ff */
[----:B---3--:R-:W-:Y:S01]  /*4520*/  UISETP.NE.U32.AND UP4, UPT, UR4, URZ, UPT ;  /* 0x000000ff0400728c */ /* 0x008fe2000bf85070 */
[----:B------:R-:W2:Y:S01]  /*4530*/  LDC R18, c[0x0][0xb20] ;  /* 0x0002c800ff127b82 */ /* 0x000ea20000000800 */
[----:B-1----:R-:W-:Y:S01]  /*4540*/  ISETP.NE.AND P1, PT, R0, 0x1, PT ;  /* 0x000000010000780c */ /* 0x002fe20003f25270 */
[----:B------:R-:W-:-:S02]  /*4550*/  UISETP.NE.AND.EX UP3, UPT, UR9, URZ, UPT, UP3 ;  /* 0x000000ff0900728c */ /* 0x000fc4000bf65330 */
[----:B------:R-:W-:Y:S02]  /*4560*/  UIADD3 UR33, UPT, UPT, UR7, 0x48, URZ ;  /* 0x0000004807217890 */ /* 0x000fe4000fffe0ff */
[----:B------:R-:W-:Y:S02]  /*4570*/  UIADD3 UR25, UPT, UPT, UR7, 0x50, URZ ;  /* 0x0000005007197890 */ /* 0x000fe4000fffe0ff */
[----:B------:R-:W1:Y:S01]  /*4580*/  LDC.64 R36, c[0x0][0x348] ;  /* 0x0000d200ff247b82 */ /* 0x000e620000000a00 */
[----:B------:R-:W-:Y:S02]  /*4590*/  UPRMT UR13, UR37, 0x654, UR13 ;  /* 0x00000654250d7896 */ /* 0x000fe4000800000d */
[----:B------:R-:W-:-:S05]  /*45a0*/  UISETP.NE.AND.EX UP4, UPT, UR5, URZ, UPT, UP4 ;  /* 0x000000ff0500728c */ /* 0x000fca000bf85340 */
[----:B------:R-:W3:Y:S08]  /*45b0*/  LDC.64 R16, c[0x0][0xb10] ;  /* 0x0002c400ff107b82 */ /* 0x000ef00000000a00 */
[----:B------:R-:W1:Y:S08]  /*45c0*/  LDC.64 R6, c[0x0][0xb18] ;  /* 0x0002c600ff067b82 */ /* 0x000e700000000a00 */
[----:B------:R-:W1:Y:S08]  /*45d0*/  LDC.64 R4, c[0x0][0xb28] ;  /* 0x0002ca00ff047b82 */ /* 0x000e700000000a00 */
[----:B--2-4-:R-:W1:Y:S02]  /*45e0*/  LDC R22, c[0x0][0x374] ;  /* 0x0000dd00ff167b82 */ /* 0x014e640000000800 */
.L_x_96:
[----:B------:R-:W-:Y:S02]  /*45f0*/  LEA R0, R27, UR7, 0x3 ;  /* 0x000000071b007c11 */ /* 0x000fe4000f8e18ff */
[----:B------:R-:W-:Y:S02]  /*4600*/  SHF.L.U32 R3, R25, 0x1f, RZ ;  /* 0x0000001f19037819 */ /* 0x000fe400000006ff */
[----:B------:R-:W-:Y:S02]  /*4610*/  LEA R28, R27, UR7, 0x4 ;  /* 0x000000071b1c7c11 */ /* 0x000fe4000f8e20ff */
[----:B--2---:R-:W2:Y:S02]  /*4620*/  SYNCS.PHASECHK.TRANS64.TRYWAIT P0, [R0+URZ+0x90], R3 ;  /* 0x00009003000075a7 */ /* 0x004ea400080011ff */
[----:B--2---:R-:W-:Y:S05]  /*4630*/  @!P0 BRA `(.L_x_86) ;  /* 0x0000004c00288947 */ /* 0x004fea0003800000 */
.L_x_179:
[----:B------:R-:W-:Y:S01]  /*4640*/  ISETP.GE.AND P0, PT, R26, 0x1, PT ;  /* 0x000000011a00780c */ /* 0x000fe20003f06270 */
[----:B------:R-:W4:Y:S01]  /*4650*/  LDS.128 R28, [R28+0x120] ;  /* 0x000120001c1c7984 */ /* 0x000f220000000c00 */
[----:B--2---:R-:W-:Y:S01]  /*4660*/  VIADD R0, R0, 0xa0 ;  /* 0x000000a000007836 */ /* 0x004fe20000000000 */
[----:B------:R-:W-:Y:S01]  /*4670*/  @!PT LDS RZ, [RZ] ;  /* 0x00000000fffff984 */ /* 0x000fe20000000800 */
[----:B------:R-:W-:Y:S01]  /*4680*/  @!PT LDS RZ, [RZ] ;  /* 0x00000000fffff984 */ /* 0x000fe20000000800 */
[----:B------:R-:W-:Y:S01]  /*4690*/  @!PT LDS RZ, [RZ] ;  /* 0x00000000fffff984 */ /* 0x000fe20000000800 */
[----:B------:R-:W-:Y:S01]  /*46a0*/  @!PT LDS RZ, [RZ] ;  /* 0x00000000fffff984 */ /* 0x000fe20000000800 */
[----:B------:R2:W-:Y:S06]  /*46b0*/  MEMBAR.ALL.CTA ;  /* 0x0000000000007992 */ /* 0x0005ec0000008000 */
[----:B--2---:R-:W2:Y:S01]  /*46c0*/  FENCE.VIEW.ASYNC.S ;  /* 0x00000000000073c6 */ /* 0x004ea20000000000 */
[----:B------:R-:W-:Y:S04]  /*46d0*/  PRMT R0, RZ, 0x654, R0 ;  /* 0x00000654ff007816 */ /* 0x000fe80000000000 */
[----:B--2---:R2:W-:Y:S01]  /*46e0*/  SYNCS.ARRIVE.TRANS64.RED.A1T0 RZ, [R0+URZ], RZ ;  /* 0x000000ff00ff79a7 */ /* 0x0045e200081004ff */
[----:B----4-:R-:W-:Y:S11]  /*46f0*/  LOP3.LUT P3, RZ, R30, 0x1, RZ, 0xc0, !PT ;  /* 0x000000011eff7812 */ /* 0x010ff6000786c0ff */
[----:B------:R-:W-:Y:S02]  /*4700*/  @!UPT UIADD3 URZ, UPT, UPT, URZ, URZ, URZ ;  /* 0x000000fffffff290 */ /* 0x000fe4000fffe0ff */
[----:B------:R-:W-:Y:S02]  /*4710*/  @P3 MOV R13, R28 ;  /* 0x0000001c000d3202 */ /* 0x000fe40000000f00 */
[----:B------:R-:W-:Y:S01]  /*4720*/  @P3 LOP3.LUT R8, R29, 0xffff, RZ, 0xc0, !PT ;  /* 0x0000ffff1d083812 */ /* 0x000fe200078ec0ff */
[----:B--2---:R-:W-:Y:S06]  /*4730*/  @!P0 BRA `(.L_x_87) ;  /* 0x0000000000a48947 */ /* 0x004fec0003800000 */
[----:B-1----:R-:W-:Y:S01]  /*4740*/  IMAD.HI.U32 R33, R22, R7, RZ ;  /* 0x0000000716217227 */ /* 0x002fe200078e00ff */
[----:B------:R-:W-:Y:S02]  /*4750*/  ISETP.NE.AND P0, PT, R6, 0x1, PT ;  /* 0x000000010600780c */ /* 0x000fe40003f05270 */
[----:B------:R-:W-:Y:S01]  /*4760*/  ISETP.NE.AND P2, PT, R26, 0x1, PT ;  /* 0x000000011a00780c */ /* 0x000fe20003f45270 */
[----:B---3--:R-:W-:Y:S01]  /*4770*/  IMAD.HI.U32 R34, R19, R16, RZ ;  /* 0x0000001013227227 */ /* 0x008fe200078e00ff */
[----:B------:R-:W-:Y:S02]  /*4780*/  SHF.R.U32.HI R33, RZ, R18, R33 ;  /* 0x00000012ff217219 */ /* 0x000fe40000011621 */
[----:B------:R-:W-:Y:S01]  /*4790*/  ISETP.NE.AND P4, PT, R2, 0x1, PT ;  /* 0x000000010200780c */ /* 0x000fe20003f85270 */
[----:B------:R-:W-:Y:S01]  /*47a0*/  IMAD.HI.U32 R38, R13, R16, RZ ;  /* 0x000000100d267227 */ /* 0x000fe200078e00ff */
[----:B------:R-:W-:Y:S02]  /*47b0*/  SHF.R.U32.HI R34, RZ, R17, R34 ;  /* 0x00000011ff227219 */ /* 0x000fe40000011622 */
[----:B------:R-:W-:Y:S01]  /*47c0*/  SEL R3, R22, R33, !P0 ;  /* 0x0000002116037207 */ /* 0x000fe20004000000 */
[C---:B------:R-:W-:Y:S01]  /*47d0*/  IMAD.HI.U32 R33, R8.reuse, R7, RZ ;  /* 0x0000000708217227 */ /* 0x040fe200078e00ff */
[----:B------:R-:W-:Y:S02]  /*47e0*/  SEL R11, R19, R34, !P4 ;  /* 0x00000022130b7207 */ /* 0x000fe40006000000 */
[----:B------:R-:W-:Y:S01]  /*47f0*/  SHF.R.U32.HI R38, RZ, R17, R38 ;  /* 0x00000011ff267219 */ /* 0x000fe20000011626 */
[----:B------:R-:W-:Y:S01]  /*4800*/  IMAD.HI.U32 R40, R3, R4, RZ ;  /* 0x0000000403287227 */ /* 0x000fe200078e00ff */
[----:B------:R-:W-:Y:S03]  /*4810*/  SHF.R.U32.HI R33, RZ, R18, R33 ;  /* 0x00000012ff217219 */ /* 0x000fe60000011621 */
[----:B------:R-:W-:Y:S01]  /*4820*/  IMAD.HI.U32 R34, R11, R4, RZ ;  /* 0x000000040b227227 */ /* 0x000fe200078e00ff */
[----:B------:R-:W-:Y:S02]  /*4830*/  @P2 SHF.R.U32.HI R3, RZ, R5, R40 ;  /* 0x00000005ff032219 */ /* 0x000fe40000011628 */
[----:B------:R-:W-:Y:S02]  /*4840*/  SEL R9, R8, R33, !P0 ;  /* 0x0000002108097207 */ /* 0x000fe40004000000 */
[----:B------:R-:W-:Y:S01]  /*4850*/  @P2 SHF.R.U32.HI R11, RZ, R5, R34 ;  /* 0x00000005ff0b2219 */ /* 0x000fe20000011622 */
[C---:B------:R-:W-:Y:S01]  /*4860*/  IMAD R10, R26.reuse, R3, RZ ;  /* 0x000000031a0a7224 */ /* 0x040fe200078e02ff */
[----:B------:R-:W-:Y:S01]  /*4870*/  SEL R3, R13, R38, !P4 ;  /* 0x000000260d037207 */ /* 0x000fe20006000000 */
[C---:B------:R-:W-:Y:S03]  /*4880*/  IMAD.HI.U32 R14, R9.reuse, R4, RZ ;  /* 0x00000004090e7227 */ /* 0x040fe600078e00ff */
[----:B------:R-:W-:Y:S01]  /*4890*/  ISETP.GE.AND P0, PT, R9, R10, PT ;  /* 0x0000000a0900720c */ /* 0x000fe20003f06270 */
[C---:B------:R-:W-:Y:S01]  /*48a0*/  IMAD R12, R26.reuse, R11, RZ ;  /* 0x0000000b1a0c7224 */ /* 0x040fe200078e02ff */
[-C--:B------:R-:W-:Y:S04]  /*48b0*/  SHF.R.U32.HI R14, RZ, R5.reuse, R14 ;  /* 0x00000005ff0e7219 */ /* 0x080fe8000001160e */
[----:B------:R-:W-:Y:S02]  /*48c0*/  ISETP.GE.OR P0, PT, R3, R12, P0 ;  /* 0x0000000c0300720c */ /* 0x000fe40000706670 */
[----:B------:R-:W-:Y:S05]  /*48d0*/  SEL R15, R9, R14, !P2 ;  /* 0x0000000e090f7207 */ /* 0x000fea0005000000 */
[----:B------:R-:W-:Y:S04]  /*48e0*/  IMAD.MOV R14, RZ, RZ, -R15 ;  /* 0x000000ffff0e7224 */ /* 0x000fe800078e0a0f */
[----:B------:R-:W-:Y:S02]  /*48f0*/  IMAD R14, R26, R14, R9 ;  /* 0x0000000e1a0e7224 */ /* 0x000fe400078e0209 */
[C---:B------:R-:W-:Y:S05]  /*4900*/  @!P0 IMAD.HI.U32 R10, R3.reuse, R4, RZ ;  /* 0x00000004030a8227 */ /* 0x040fea00078e00ff */
[----:B------:R-:W-:Y:S04]  /*4910*/  @!P0 SHF.R.U32.HI R10, RZ, R5, R10 ;  /* 0x00000005ff0a8219 */ /* 0x000fe8000001160a */
[----:B------:R-:W-:Y:S01]  /*4920*/  @!P0 SEL R0, R3, R10, !P2 ;  /* 0x0000000a03008207 */ /* 0x000fe20005000000 */
[----:B------:R-:W-:Y:S03]  /*4930*/  IMAD.MOV R10, RZ, RZ, -R3 ;  /* 0x000000ffff0a7224 */ /* 0x000fe600078e0a03 */
[----:B------:R-:W-:Y:S01]  /*4940*/  @!P0 IADD3 R15, PT, PT, R15, -R0, RZ ;  /* 0x800000000f0f8210 */ /* 0x000fe20007ffe0ff */
[----:B------:R-:W-:Y:S01]  /*4950*/  @!P0 IMAD R0, R11, R14, R0 ;  /* 0x0000000e0b008224 */ /* 0x000fe200078e0200 */
[----:B------:R-:W-:Y:S01]  /*4960*/  IADD3 R11, PT, PT, -R9, RZ, RZ ;  /* 0x000000ff090b7210 */ /* 0x000fe20007ffe1ff */
[----:B------:R-:W-:Y:S02]  /*4970*/  IMAD R13, R2, R10, R13 ;  /* 0x0000000a020d7224 */ /* 0x000fe400078e020d */
[----:B------:R-:W-:Y:S02]  /*4980*/  @!P0 IMAD R9, R15, R26, R3 ;  /* 0x0000001a0f098224 */ /* 0x000fe400078e0203 */
[----:B------:R-:W-:Y:S02]  /*4990*/  @!P0 IMAD.MOV.U32 R3, RZ, RZ, R0 ;  /* 0x000000ffff038224 */ /* 0x000fe400078e0000 */
[----:B------:R-:W-:Y:S02]  /*49a0*/  IMAD R8, R6, R11, R8 ;  /* 0x0000000b06087224 */ /* 0x000fe400078e0208 */
[----:B------:R-:W-:Y:S02]  /*49b0*/  IMAD R13, R3, R2, R13 ;  /* 0x00000002030d7224 */ /* 0x000fe400078e020d */
[----:B------:R-:W-:Y:S02]  /*49c0*/  IMAD R8, R9, R6, R8 ;  /* 0x0000000609087224 */ /* 0x000fe400078e0208 */
.L_x_87:
[----:B------:R-:W-:Y:S05]  /*49d0*/  BRA.U UP1, `(.L_x_88) ;  /* 0x0000000101107547 */ /* 0x000fea000b800000 */
[----:B------:R-:W-:Y:S04]  /*49e0*/  MOV R0, UR6 ;  /* 0x0000000600007c02 */ /* 0x000fe80008000f00 */
[----:B------:R-:W-:Y:S04]  /*49f0*/  SHF.L.U32 R3, R0, 0x1f, RZ ;  /* 0x0000001f00037819 */ /* 0x000fe800000006ff */
[----:B------:R-:W2:Y:S02]  /*4a00*/  SYNCS.PHASECHK.TRANS64.TRYWAIT P0, [UR7+0x88], R3 ;  /* 0x00008803ff0075a7 */ /* 0x000ea40008001107 */
[----:B--2---:R-:W-:Y:S05]  /*4a10*/  @!P0 BRA `(.L_x_89) ;  /* 0x0000004800448947 */ /* 0x004fea0003800000 */
.L_x_88:
[----:B------:R-:W-:Y:S02]  /*4a20*/  R2UR UR42, R20 ;  /* 0x00000000142a72ca */ /* 0x000fe400000e0000 */
[----:B------:R-:W-:Y:S02]  /*4a30*/  R2UR UR43, R21 ;  /* 0x00000000152b72ca */ /* 0x000fe400000e0000 */
[----:B------:R-:W-:Y:S02]  /*4a40*/  ISETP.NE.U32.AND P2, PT, RZ, UR4, PT ;  /* 0x00000004ff007c0c */ /* 0x000fe4000bf45070 */
[----:B------:R-:W-:Y:S02]  /*4a50*/  SHF.L.U32 R12, R32, 0x1f, RZ ;  /* 0x0000001f200c7819 */ /* 0x000fe400000006ff */
[----:B------:R-:W-:Y:S05]  /*4a60*/  ISETP.NE.AND.EX P2, PT, RZ, UR5, PT, P2 ;  /* 0x00000005ff007c0c */ /* 0x000fea000bf45320 */
[----:B------:R-:W-:Y:S02]  /*4a70*/  USHF.L.U32 UR42, UR42, 0x7, URZ ;  /* 0x000000072a2a7899 */ /* 0x000fe400080006ff */
[----:B------:R-:W-:Y:S01]  /*4a80*/  USHF.L.U32 UR43, UR43, 0x6, URZ ;  /* 0x000000062b2b7899 */ /* 0x000fe200080006ff */
[----:B------:R-:W-:Y:S11]  /*4a90*/  BRA.U !UP4, `(.L_x_90) ;  /* 0x000000010c347547 */ /* 0x000ff6000b800000 */
[----:B------:R-:W-:Y:S01]  /*4aa0*/  UPLOP3.LUT UP0, UPT, UPT, UPT, UP3, 0x80, 0x8 ;  /* 0x000000000008789c */ /* 0x000fe20003f0f030 */
[----:B--2---:R-:W-:Y:S02]  /*4ab0*/  HFMA2 R0, -RZ, RZ, 0, 5.9604644775390625e-08 ;  /* 0x00000001ff007431 */ /* 0x004fe400000001ff */
[----:B------:R-:W-:Y:S03]  /*4ac0*/  IMAD.MOV.U32 R59, RZ, RZ, 0x1 ;  /* 0x00000001ff3b7424 */ /* 0x000fe600078e00ff */
[----:B------:R-:W-:Y:S05]  /*4ad0*/  PLOP3.LUT P0, PT, PT, PT, UP0, 0x80, 0x8 ;  /* 0x000000000008781c */ /* 0x000fea0003f0f008 */
[----:B------:R-:W2:Y:S01]  /*4ae0*/  @UP0 LDCU.64 UR10, c[0x0][0x888] ;  /* 0x00011100ff0a07ac */ /* 0x000ea20008000a00 */
[----:B------:R-:W-:Y:S07]  /*4af0*/  @UP0 UIMAD UR8, UR36, UR4, URZ ;  /* 0x00000004240802a4 */ /* 0x000fee000f8e02ff */
[----:B------:R-:W-:Y:S01]  /*4b00*/  @!P0 PRMT R59, R0, 0x7610, R59 ;  /* 0x00007610003b8816 */ /* 0x000fe2000000003b */
[----:B--2---:R-:W-:Y:S03]  /*4b10*/  @UP0 UIMAD.WIDE UR10, UR8, 0x4, UR10 ;  /* 0x00000004080a08a5 */ /* 0x004fe6000f8e020a */
[----:B------:R-:W2:Y:S03]  /*4b20*/  @!UP0 LDCU UR8, c[0x0][0x880] ;  /* 0x00011000ff0887ac */ /* 0x000ea60008000800 */
[----:B------:R-:W-:Y:S01]  /*4b30*/  IMAD.U32 R10, RZ, RZ, UR10 ;  /* 0x0000000aff0a7e24 */ /* 0x000fe2000f8e00ff */
[----:B------:R-:W-:Y:S05]  /*4b40*/  MOV R11, UR11 ;  /* 0x0000000b000b7c02 */ /* 0x000fea0008000f00 */
[----:B------:R4:W5:Y:S02]  /*4b50*/  @P0 LDG.E R35, desc[UR46][R10.64] ;  /* 0x0000002e0a230981 */ /* 0x000964000c1e1900 */
[----:B--2-4-:R-:W-:Y:S07]  /*4b60*/  @!P0 IMAD.U32 R35, RZ, RZ, UR8 ;  /* 0x00000008ff238e24 */ /* 0x014fee000f8e00ff */
.L_x_90:
[----:B-----5:R-:W-:Y:S01]  /*4b70*/  @!P2 FSETP.EQ.AND P0, PT, R35, RZ, PT ;  /* 0x000000ff2300a20b */ /* 0x020fe20003f02000 */
[----:B------:R-:W-:Y:S01]  /*4b80*/  @!UPT UIADD3 URZ, UPT, UPT, URZ, URZ, URZ ;  /* 0x000000fffffff290 */ /* 0x000fe2000fffe0ff */
[----:B------:R-:W-:Y:S11]  /*4b90*/  @!P2 BRA `(.L_x_91) ;  /* 0x000000000014a947 */ /* 0x000ff60003800000 */
[----:B------:R-:W-:Y:S02]  /*4ba0*/  LOP3.LUT P2, RZ, R59, 0xff, RZ, 0xc0, !PT ;  /* 0x000000ff3bff7812 */ /* 0x000fe4000784c0ff */
[----:B------:R-:W-:Y:S04]  /*4bb0*/  PLOP3.LUT P0, PT, PT, PT, UP0, 0x80, 0x8 ;  /* 0x000000000008781c */ /* 0x000fe80003f0f008 */
[----:B------:R-:W-:Y:S07]  /*4bc0*/  PLOP3.LUT P0, PT, P0, PT, PT, 0x8, 0x80 ;  /* 0x000000000080781c */ /* 0x000fee000070e170 */
[----:B------:R-:W-:Y:S11]  /*4bd0*/  @P2 FSETP.EQ.AND P0, PT, R35, RZ, PT ;  /* 0x000000ff2300220b */ /* 0x000ff60003f02000 */
[----:B------:R-:W-:Y:S02]  /*4be0*/  @!UPT UIADD3 URZ, UPT, UPT, URZ, URZ, URZ ;  /* 0x000000fffffff290 */ /* 0x000fe4000fffe0ff */
.L_x_91:
[----:B------:R-:W4:Y:S01]  /*4bf0*/  SYNCS.PHASECHK.TRANS64.TRYWAIT P2, [UR7+0x60], R12 ;  /* 0x0000600cff0075a7 */ /* 0x000f220008041107 */
[----:B------:R-:W-:Y:S04]  /*4c00*/  ELECT P4, URZ, PT ;  /* 0x0000000000ff782f */ /* 0x000fe80003880000 */
[----:B------:R-:W-:Y:S11]  /*4c10*/  PLOP3.LUT P4, PT, P0, P4, PT, 0xf2, 0x2f ;  /* 0x00000000002f781c */ /* 0x000ff60000789e72 */
[----:B------:R-:W-:Y:S02]  /*4c20*/  @!UPT UIADD3 URZ, UPT, UPT, URZ, URZ, URZ ;  /* 0x000000fffffff290 */ /* 0x000fe4000fffe0ff */
[----:B-1----:R-:W-:Y:S05]  /*4c30*/  @!P4 IADD3 R9, P0, PT, R36, 0x580, RZ ;  /* 0x000005802409c810 */ /* 0x002fea0007f1e0ff */
[----:B--2---:R-:W-:Y:S01]  /*4c40*/  @!P4 IMAD.X R0, RZ, RZ, R37, P0 ;  /* 0x000000ffff00c224 */ /* 0x004fe200000e0625 */
[----:B----4-:R-:W-:Y:S07]  /*4c50*/  @!P2 BRA `(.L_x_92) ;  /* 0x0000004400cca947 */ /* 0x010fee0003800000 */
.L_x_182:
[----:B------:R-:W-:Y:S01]  /*4c60*/  @!P4 R2UR UR9, R9 ;  /* 0x000000000909c2ca */ /* 0x000fe200000e0000 */
[----:B------:R-:W-:Y:S01]  /*4c70*/  VOTEU.ALL UP1, P4 ;  /* 0x0000000000ff7886 */ /* 0x000fe20002020000 */
[----:B------:R-:W-:Y:S01]  /*4c80*/  @!P4 R2UR UR8, R0 ;  /* 0x000000000008c2ca */ /* 0x000fe200000e0000 */
[----:B------:R-:W-:Y:S01]  /*4c90*/  VOTEU.ALL UP2, P4 ;  /* 0x0000000000ff7886 */ /* 0x000fe20002040000 */
[----:B------:R-:W-:Y:S01]  /*4ca0*/  UMOV UR16, 0x0 ;  /* 0x0000000000107882 */ /* 0x000fe20000000000 */
[----:B------:R-:W-:Y:S01]  /*4cb0*/  UMOV UR17, 0x10000000 ;  /* 0x1000000000117882 */ /* 0x000fe20000000000 */
[----:B------:R-:W-:Y:S01]  /*4cc0*/  @!UP1 UIADD3 UR40, UPT, UPT, UR7, 0x200, URZ ;  /* 0x0000020007289890 */ /* 0x000fe2000fffe0ff */
[----:B------:R-:W-:Y:S01]  /*4cd0*/  @!P4 IMAD.MOV.U32 R0, RZ, RZ, 0x1000 ;  /* 0x00001000ff00c424 */ /* 0x000fe200078e00ff */
[----:B------:R-:W-:Y:S01]  /*4ce0*/  UMOV UR44, UR36 ;  /* 0x00000024002c7c82 */ /* 0x000fe20008000000 */
[----:B------:R-:W-:Y:S01]  /*4cf0*/  @!UP1 UIADD3 UR10, UPT, UPT, UR42, 0x40, URZ ;  /* 0x000000402a0a9890 */ /* 0x000fe2000fffe0ff */
[----:B------:R-:W-:Y:S01]  /*4d00*/  @!P4 IADD3 R9, P0, PT, R36, 0x580, RZ ;  /* 0x000005802409c810 */ /* 0x000fe20007f1e0ff */
[----:B------:R-:W-:Y:S01]  /*4d10*/  UMOV UR11, UR43 ;  /* 0x0000002b000b7c82 */ /* 0x000fe20008000000 */
[----:B------:R-:W-:Y:S01]  /*4d20*/  UMOV UR12, UR36 ;  /* 0x00000024000c7c82 */ /* 0x000fe20008000000 */
[----:B------:R-:W-:Y:S01]  /*4d30*/  IMAD.U32 R10, RZ, RZ, UR9 ;  /* 0x00000009ff0a7e24 */ /* 0x000fe2000f8e00ff */
[----:B------:R-:W-:Y:S01]  /*4d40*/  UMOV UR9, UR41 ;  /* 0x0000002900097c82 */ /* 0x000fe20008000000 */
[----:B------:R-:W-:Y:S01]  /*4d50*/  IMAD.U32 R11, RZ, RZ, UR8 ;  /* 0x00000008ff0b7e24 */ /* 0x000fe2000f8e00ff */
[----:B------:R-:W-:Y:S02]  /*4d60*/  @!UP1 UIADD3 UR8, UPT, UPT, UR7, 0xa00, URZ ;  /* 0x00000a0007089890 */ /* 0x000fe4000fffe0ff */
[----:B------:R-:W-:Y:S01]  /*4d70*/  @!P4 R2UR UR18, R10 ;  /* 0x000000000a12c2ca */ /* 0x000fe200000e0000 */
[----:B------:R-:W-:Y:S01]  /*4d80*/  VOTEU.ALL UP1, P4 ;  /* 0x0000000000ff7886 */ /* 0x000fe20002020000 */
[----:B------:R-:W-:Y:S01]  /*4d90*/  @!P4 R2UR UR19, R11 ;  /* 0x000000000b13c2ca */ /* 0x000fe200000e0000 */
[----:B------:R-:W-:Y:S11]  /*4da0*/  UPRMT UR14, UR37, 0x654, UR41 ;  /* 0x00000654250e7896 */ /* 0x000ff60008000029 */
[----:B------:R-:W-:Y:S01]  /*4db0*/  @!UPT UIADD3 URZ, UPT, UPT, URZ, URZ, URZ ;  /* 0x000000fffffff290 */ /* 0x000fe2000fffe0ff */
[----:B------:R2:W-:Y:S01]  /*4dc0*/  @!UP2 UTMALDG.3D [UR40], [UR18], desc[UR16] ;  /* 0x000010281200a5b4 */ /* 0x0005e20008011000 */
[----:B------:R2:W-:Y:S01]  /*4dd0*/  @!UP1 UTMALDG.3D [UR8], [UR18], desc[UR16] ;  /* 0x00001008120095b4 */ /* 0x0005e20008011000 */
[----:B------:R4:W-:Y:S01]  /*4de0*/  @!P4 SYNCS.ARRIVE.TRANS64.RED.A0TR RZ, [UR7+0x40], R0 ;  /* 0x00004000ffffc9a7 */ /* 0x0009e20008300407 */
[----:B------:R-:W-:Y:S01]  /*4df0*/  SYNCS.ARRIVE.TRANS64.RED.A1T0 RZ, [UR14], RZ ;  /* 0x000000ffffff79a7 */ /* 0x000fe2000810040e */
[----:B----4-:R-:W-:Y:S01]  /*4e00*/  @!P4 IMAD.X R0, RZ, RZ, R37, P0 ;  /* 0x000000ffff00c224 */ /* 0x010fe200000e0625 */
[----:B------:R-:W4:Y:S02]  /*4e10*/  SYNCS.PHASECHK.TRANS64.TRYWAIT P2, [UR7+0x68], R12 ;  /* 0x0000680cff0075a7 */ /* 0x000f240008041107 */
[----:B--2-4-:R-:W-:Y:S05]  /*4e20*/  @!P2 BRA `(.L_x_93) ;  /* 0x000000440070a947 */ /* 0x014fea0003800000 */
.L_x_184:
        /* <DEDUP_REMOVED lines=8> */
[----:B------:R-:W-:Y:S01]  /*4eb0*/  @!UP1 UIADD3 UR32, UPT, UPT, UR7, 0x1200, URZ ;  /* 0x0000120007209890 */ /* 0x000fe2000fffe0ff */
[----:B------:R-:W-:Y:S01]  /*4ec0*/  @!P4 IADD3 R21, P0, PT, R36, 0x580, RZ ;  /* 0x000005802415c810 */ /* 0x000fe20007f1e0ff */
[----:B------:R-:W-:Y:S01]  /*4ed0*/  UMOV UR35, UR43 ;  /* 0x0000002b00237c82 */ /* 0x000fe20008000000 */
[----:B------:R-:W-:Y:S02]  /*4ee0*/  @!UP1 UIADD3 UR10, UPT, UPT, UR42, 0x50, URZ ;  /* 0x000000502a0a9890 */ /* 0x000fe4000fffe0ff */
[----:B------:R-:W-:Y:S01]  /*4ef0*/  IMAD.U32 R10, RZ, RZ, UR9 ;  /* 0x00000009ff0a7e24 */ /* 0x000fe2000f8e00ff */
[----:B------:R-:W-:Y:S01]  /*4f00*/  UMOV UR9, UR33 ;  /* 0x0000002100097c82 */ /* 0x000fe20008000000 */
[----:B------:R-:W-:Y:S01]  /*4f10*/  IMAD.U32 R11, RZ, RZ, UR8 ;  /* 0x00000008ff0b7e24 */ /* 0x000fe2000f8e00ff */
[----:B------:R-:W-:Y:S01]  /*4f20*/  @!UP1 UIADD3 UR8, UPT, UPT, UR7, 0x1a00, URZ ;  /* 0x00001a0007089890 */ /* 0x000fe2000fffe0ff */
[----:B------:R-:W-:Y:S01]  /*4f30*/  @!P4 IMAD.X R20, RZ, RZ, R37, P0 ;  /* 0x000000ffff14c224 */ /* 0x000fe200000e0625 */
[----:B------:R-:W-:Y:S01]  /*4f40*/  @!P4 R2UR UR18, R10 ;  /* 0x000000000a12c2ca */ /* 0x000fe200000e0000 */
[----:B------:R-:W-:Y:S01]  /*4f50*/  VOTEU.ALL UP1, P4 ;  /* 0x0000000000ff7886 */ /* 0x000fe20002020000 */
[----:B------:R-:W-:Y:S01]  /*4f60*/  @!P4 R2UR UR19, R11 ;  /* 0x000000000b13c2ca */ /* 0x000fe200000e0000 */
[----:B------:R-:W-:Y:S01]  /*4f70*/  UMOV UR11, UR43 ;  /* 0x0000002b000b7c82 */ /* 0x000fe20008000000 */
[----:B------:R-:W-:Y:S01]  /*4f80*/  UMOV UR12, UR36 ;  /* 0x00000024000c7c82 */ /* 0x000fe20008000000 */
[----:B------:R-:W-:Y:S10]  /*4f90*/  UPRMT UR14, UR37, 0x654, UR33 ;  /* 0x00000654250e7896 */ /* 0x000ff40008000021 */
[----:B------:R2:W-:Y:S01]  /*4fa0*/  @!UP2 UTMALDG.3D [UR32], [UR18], desc[UR16] ;  /* 0x000010201200a5b4 */ /* 0x0005e20008011000 */
[----:B------:R2:W-:Y:S01]  /*4fb0*/  @!UP1 UTMALDG.3D [UR8], [UR18], desc[UR16] ;  /* 0x00001008120095b4 */ /* 0x0005e20008011000 */
[----:B------:R2:W-:Y:S01]  /*4fc0*/  @!P4 SYNCS.ARRIVE.TRANS64.RED.A0TR RZ, [UR7+0x48], R0 ;  /* 0x00004800ffffc9a7 */ /* 0x0005e20008300407 */
[----:B------:R-:W-:Y:S01]  /*4fd0*/  SYNCS.ARRIVE.TRANS64.RED.A1T0 RZ, [UR14], RZ ;  /* 0x000000ffffff79a7 */ /* 0x000fe2000810040e */
[----:B------:R-:W4:Y:S02]  /*4fe0*/  SYNCS.PHASECHK.TRANS64.TRYWAIT P2, [UR7+0x70], R12 ;  /* 0x0000700cff0075a7 */ /* 0x000f240008041107 */
[----:B--2-4-:R-:W-:Y:S05]  /*4ff0*/  @!P2 BRA `(.L_x_94) ;  /* 0x000000440014a947 */ /* 0x014fea0003800000 */
.L_x_186:
[----:B------:R-:W2:Y:S01]  /*5000*/  LDC.64 R14, c[0x0][0xb10] ;  /* 0x0002c400ff0e7b82 */ /* 0x000ea20000000a00 */
[----:B------:R-:W-:Y:S01]  /*5010*/  @!P4 R2UR UR9, R21 ;  /* 0x000000001509c2ca */ /* 0x000fe200000e0000 */
[----:B------:R-:W-:Y:S01]  /*5020*/  VOTEU.ALL UP1, P4 ;  /* 0x0000000000ff7886 */ /* 0x000fe20002020000 */
[----:B------:R-:W-:Y:S01]  /*5030*/  @!P4 R2UR UR8, R20 ;  /* 0x000000001408c2ca */ /* 0x000fe200000e0000 */
[----:B------:R-:W-:Y:S01]  /*5040*/  VOTEU.ALL UP2, P4 ;  /* 0x0000000000ff7886 */ /* 0x000fe20002040000 */
[----:B------:R-:W-:Y:S03]  /*5050*/  UMOV UR16, 0x0 ;  /* 0x0000000000107882 */ /* 0x000fe60000000000 */
[----:B------:R-:W4:Y:S01]  /*5060*/  LDC.64 R10, c[0x0][0xb18] ;  /* 0x0002c600ff0a7b82 */ /* 0x000f220000000a00 */
[----:B------:R-:W-:Y:S01]  /*5070*/  @!UP1 UIADD3 UR26, UPT, UPT, UR42, 0x20, URZ ;  /* 0x000000202a1a9890 */ /* 0x000fe2000fffe0ff */
[----:B------:R-:W-:Y:S01]  /*5080*/  @P3 SHF.R.U32.HI R24, RZ, 0x10, R29 ;  /* 0x00000010ff183819 */ /* 0x000fe2000001161d */
[----:B------:R-:W-:Y:S01]  /*5090*/  @!UP1 UIADD3 UR24, UPT, UPT, UR7, 0x2200, URZ ;  /* 0x0000220007189890 */ /* 0x000fe2000fffe0ff */
[----:B------:R-:W-:Y:S01]  /*50a0*/  VIADD R27, R27, 0x1 ;  /* 0x000000011b1b7836 */ /* 0x000fe20000000000 */
[----:B------:R-:W-:Y:S03]  /*50b0*/  UMOV UR17, 0x10000000 ;  /* 0x1000000000117882 */ /* 0x000fe60000000000 */
[----:B------:R-:W5:Y:S01]  /*50c0*/  @!P1 LDC R0, c[0x0][0xb20] ;  /* 0x0002c800ff009b82 */ /* 0x000f620000000800 */
[----:B------:R-:W-:Y:S01]  /*50d0*/  UMOV UR27, UR43 ;  /* 0x0000002b001b7c82 */ /* 0x000fe20008000000 */
[----:B------:R-:W-:Y:S01]  /*50e0*/  IMAD.U32 R20, RZ, RZ, UR9 ;  /* 0x00000009ff147e24 */ /* 0x000fe2000f8e00ff */
[----:B------:R-:W-:Y:S05]  /*50f0*/  UMOV UR28, UR36 ;  /* 0x00000024001c7c82 */ /* 0x000fea0008000000 */
[----:B-1----:R-:W1:Y:S01]  /*5100*/  @!P1 LDC R3, c[0x0][0xb0c] ;  /* 0x0002c300ff039b82 */ /* 0x002e620000000800 */
[----:B------:R-:W-:Y:S01]  /*5110*/  IMAD.U32 R21, RZ, RZ, UR8 ;  /* 0x00000008ff157e24 */ /* 0x000fe2000f8e00ff */
[----:B------:R-:W-:Y:S01]  /*5120*/  @!UP1 UIADD3 UR10, UPT, UPT, UR42, 0x60, URZ ;  /* 0x000000602a0a9890 */ /* 0x000fe2000fffe0ff */
[----:B------:R-:W-:Y:S01]  /*5130*/  @!P4 R2UR UR18, R20 ;  /* 0x000000001412c2ca */ /* 0x000fe200000e0000 */
[----:B------:R-:W-:Y:S01]  /*5140*/  @!UP1 UIADD3 UR8, UPT, UPT, UR7, 0x2a00, URZ ;  /* 0x00002a0007089890 */ /* 0x000fe2000fffe0ff */
[----:B------:R-:W-:Y:S01]  /*5150*/  @!P4 IMAD.MOV.U32 R20, RZ, RZ, 0x1000 ;  /* 0x00001000ff14c424 */ /* 0x000fe200078e00ff */
[----:B------:R-:W-:Y:S01]  /*5160*/  @!P4 R2UR UR19, R21 ;  /* 0x000000001513c2ca */ /* 0x000fe200000e0000 */
[----:B------:R-:W-:Y:S01]  /*5170*/  VOTEU.ALL UP1, P4 ;  /* 0x0000000000ff7886 */ /* 0x000fe20002020000 */
[----:B------:R-:W-:Y:S01]  /*5180*/  UMOV UR9, UR25 ;  /* 0x0000001900097c82 */ /* 0x000fe20008000000 */
[----:B------:R-:W-:Y:S01]  /*5190*/  UMOV UR11, UR43 ;  /* 0x0000002b000b7c82 */ /* 0x000fe20008000000 */
[----:B------:R-:W-:Y:S01]  /*51a0*/  UMOV UR12, UR36 ;  /* 0x00000024000c7c82 */ /* 0x000fe20008000000 */
[----:B------:R-:W-:Y:S08]  /*51b0*/  UPRMT UR14, UR37, 0x654, UR25 ;  /* 0x00000654250e7896 */ /* 0x000ff00008000019 */
[----:B------:R1:W-:Y:S02]  /*51c0*/  @!UP2 UTMALDG.3D [UR24], [UR18], desc[UR16] ;  /* 0x000010181200a5b4 */ /* 0x0003e40008011000 */
[----:B-1----:R-:W-:Y:S01]  /*51d0*/  @!P1 ISETP.NE.AND P2, PT, R3, 0x1, PT ;  /* 0x000000010300980c */ /* 0x002fe20003f45270 */
[C---:B--2---:R-:W-:Y:S01]  /*51e0*/  @!P1 IMAD.HI.U32 R14, R13.reuse, R14, RZ ;  /* 0x0000000e0d0e9227 */ /* 0x044fe200078e00ff */
[----:B----4-:R-:W-:Y:S01]  /*51f0*/  @!P1 ISETP.NE.AND P0, PT, R10, 0x1, PT ;  /* 0x000000010a00980c */ /* 0x010fe20003f05270 */
[----:B------:R1:W-:Y:S01]  /*5200*/  @!UP1 UTMALDG.3D [UR8], [UR18], desc[UR16] ;  /* 0x00001008120095b4 */ /* 0x0003e20008011000 */
[----:B------:R1:W-:Y:S01]  /*5210*/  @!P4 SYNCS.ARRIVE.TRANS64.RED.A0TR RZ, [UR7+0x50], R20 ;  /* 0x00005014ffffc9a7 */ /* 0x0003e20008300407 */
[C---:B------:R-:W-:Y:S01]  /*5220*/  @!P1 IMAD.HI.U32 R11, R8.reuse, R11, RZ ;  /* 0x0000000b080b9227 */ /* 0x040fe200078e00ff */
[----:B------:R-:W-:Y:S04]  /*5230*/  @!P1 SHF.R.U32.HI R14, RZ, R15, R14 ;  /* 0x0000000fff0e9219 */ /* 0x000fe8000001160e */
[----:B-----5:R-:W-:Y:S02]  /*5240*/  @!P1 SHF.R.U32.HI R9, RZ, R0, R11 ;  /* 0x00000000ff099219 */ /* 0x020fe4000001160b */
[----:B------:R-:W-:Y:S02]  /*5250*/  @!P1 SEL R14, R13, R14, !P2 ;  /* 0x0000000e0d0e9207 */ /* 0x000fe40005000000 */
[----:B------:R-:W-:Y:S05]  /*5260*/  @!P1 SEL R9, R8, R9, !P0 ;  /* 0x0000000908099207 */ /* 0x000fea0004000000 */
[----:B------:R-:W-:Y:S01]  /*5270*/  @!P1 IMAD.IADD R0, R9, 0x1, -R14 ;  /* 0x0000000109009824 */ /* 0x000fe200078e0a0e */
[----:B------:R-:W-:Y:S01]  /*5280*/  SYNCS.ARRIVE.TRANS64.RED.A1T0 RZ, [UR14], RZ ;  /* 0x000000ffffff79a7 */ /* 0x000fe2000810040e */
[----:B------:R-:W-:Y:S02]  /*5290*/  @!P1 IMAD.IADD R9, R14, 0x1, -R9 ;  /* 0x000000010e099824 */ /* 0x000fe400078e0a09 */
[----:B------:R-:W-:Y:S02]  /*52a0*/  @!P1 IMAD R13, R0, R3, R13 ;  /* 0x00000003000d9224 */ /* 0x000fe400078e020d */
[----:B------:R-:W-:Y:S01]  /*52b0*/  @!P1 IMAD R8, R9, R10, R8 ;  /* 0x0000000a09089224 */ /* 0x000fe200078e0208 */
[----:B------:R-:W2:Y:S02]  /*52c0*/  SYNCS.PHASECHK.TRANS64.TRYWAIT P5, [UR7+0x78], R12 ;  /* 0x0000780cff0075a7 */ /* 0x000ea400080a1107 */
[----:B-12---:R-:W-:Y:S05]  /*52d0*/  @!P5 BRA `(.L_x_95) ;  /* 0x000000400074d947 */ /* 0x006fea0003800000 */
.L_x_188:
[----:B-1----:R-:W-:Y:S01]  /*52e0*/  @!P4 IADD3 R3, P0, PT, R36, 0x580, RZ ;  /* 0x000005802403c810 */ /* 0x002fe20007f1e0ff */
[----:B------:R-:W-:Y:S01]  /*52f0*/  VOTEU.ALL UP1, P4 ;  /* 0x0000000000ff7886 */ /* 0x000fe20002020000 */
[----:B------:R-:W-:Y:S01]  /*5300*/  VOTEU.ALL UP2, P4 ;  /* 0x0000000000ff7886 */ /* 0x000fe20002040000 */
[----:B------:R-:W-:Y:S01]  /*5310*/  UMOV UR14, 0x0 ;  /* 0x00000000000e7882 */ /* 0x000fe20000000000 */
[----:B------:R-:W-:Y:S01]  /*5320*/  @!P4 R2UR UR9, R3 ;  /* 0x000000000309c2ca */ /* 0x000fe200000e0000 */
[----:B------:R-:W-:Y:S01]  /*5330*/  @!P4 IMAD.X R0, RZ, RZ, R37, P0 ;  /* 0x000000ffff00c224 */ /* 0x000fe200000e0625 */
[----:B------:R-:W-:Y:S01]  /*5340*/  @!UP1 UIADD3 UR17, UPT, UPT, UR7, 0x58, URZ ;  /* 0x0000005807119890 */ /* 0x000fe2000fffe0ff */
[----:B------:R-:W-:Y:S01]  /*5350*/  ISETP.NE.AND P0, PT, R27, 0x2, PT ;  /* 0x000000021b00780c */ /* 0x000fe20003f05270 */
[----:B------:R-:W-:Y:S01]  /*5360*/  @!UP1 UIADD3 UR18, UPT, UPT, UR42, 0x30, URZ ;  /* 0x000000302a129890 */ /* 0x000fe2000fffe0ff */
[----:B------:R-:W-:Y:S01]  /*5370*/  LOP3.LUT R32, R32, 0x1, RZ, 0x3c, !PT ;  /* 0x0000000120207812 */ /* 0x000fe200078e3cff */
[----:B------:R-:W-:Y:S01]  /*5380*/  @!UP1 UIADD3 UR16, UPT, UPT, UR7, 0x3200, URZ ;  /* 0x0000320007109890 */ /* 0x000fe2000fffe0ff */
[----:B------:R-:W-:Y:S01]  /*5390*/  @!P4 R2UR UR8, R0 ;  /* 0x000000000008c2ca */ /* 0x000fe200000e0000 */
[----:B------:R-:W-:Y:S01]  /*53a0*/  UMOV UR15, 0x10000000 ;  /* 0x10000000000f7882 */ /* 0x000fe20000000000 */
[----:B------:R-:W-:Y:S01]  /*53b0*/  UMOV UR19, UR43 ;  /* 0x0000002b00137c82 */ /* 0x000fe20008000000 */
[----:B------:R-:W-:Y:S01]  /*53c0*/  UMOV UR20, UR36 ;  /* 0x0000002400147c82 */ /* 0x000fe20008000000 */
[----:B------:R-:W-:Y:S01]  /*53d0*/  @!UP1 UIADD3 UR10, UPT, UPT, UR42, 0x70, URZ ;  /* 0x000000702a0a9890 */ /* 0x000fe2000fffe0ff */
[----:B------:R-:W-:Y:S01]  /*53e0*/  SEL R0, RZ, 0x1, P0 ;  /* 0x00000001ff007807 */ /* 0x000fe20000000000 */
[----:B------:R-:W-:Y:S01]  /*53f0*/  IMAD.U32 R10, RZ, RZ, UR9 ;  /* 0x00000009ff0a7e24 */ /* 0x000fe2000f8e00ff */
[----:B------:R-:W-:Y:S01]  /*5400*/  UMOV UR11, UR43 ;  /* 0x0000002b000b7c82 */ /* 0x000fe20008000000 */
[----:B------:R-:W-:Y:S01]  /*5410*/  UMOV UR12, UR36 ;  /* 0x00000024000c7c82 */ /* 0x000fe20008000000 */
[----:B------:R-:W-:Y:S01]  /*5420*/  UMOV UR9, UR17 ;  /* 0x0000001100097c82 */ /* 0x000fe20008000000 */
[----:B------:R-:W-:Y:S01]  /*5430*/  @P3 R2UR UR36, R24 ;  /* 0x00000000182432ca */ /* 0x000fe200000e0000 */
[----:B------:R-:W-:Y:S01]  /*5440*/  IMAD.IADD R20, R8, 0x1, R58 ;  /* 0x0000000108147824 */ /* 0x000fe200078e023a */
[----:B------:R-:W-:Y:S01]  /*5450*/  @!P4 R2UR UR22, R10 ;  /* 0x000000000a16c2ca */ /* 0x000fe200000e0000 */
[----:B------:R-:W-:Y:S01]  /*5460*/  IMAD.U32 R11, RZ, RZ, UR8 ;  /* 0x00000008ff0b7e24 */ /* 0x000fe2000f8e00ff */
[----:B------:R-:W-:Y:S01]  /*5470*/  @!UP1 UIADD3 UR8, UPT, UPT, UR7, 0x3a00, URZ ;  /* 0x00003a0007089890 */ /* 0x000fe2000fffe0ff */
[----:B------:R-:W-:Y:S01]  /*5480*/  LOP3.LUT R25, R25, R0, RZ, 0x3c, !PT ;  /* 0x0000000019197212 */ /* 0x000fe200078e3cff */
[----:B------:R-:W-:Y:S01]  /*5490*/  VOTEU.ALL UP1, P4 ;  /* 0x0000000000ff7886 */ /* 0x000fe20002020000 */
[----:B------:R-:W-:Y:S01]  /*54a0*/  IMAD.IADD R21, R13, 0x1, R60 ;  /* 0x000000010d157824 */ /* 0x000fe200078e023c */
[----:B------:R-:W-:Y:S02]  /*54b0*/  @!P4 R2UR UR23, R11 ;  /* 0x000000000b17c2ca */ /* 0x000fe400000e0000 */
[----:B------:R-:W-:Y:S11]  /*54c0*/  SEL R27, R27, RZ, P0 ;  /* 0x000000ff1b1b7207 */ /* 0x000ff60000000000 */
[----:B------:R2:W-:Y:S01]  /*54d0*/  @!UP2 UTMALDG.3D [UR16], [UR22], desc[UR14] ;  /* 0x00000e101600a5b4 */ /* 0x0005e20008011000 */
[----:B------:R2:W-:Y:S01]  /*54e0*/  @!UP1 UTMALDG.3D [UR8], [UR22], desc[UR14] ;  /* 0x00000e08160095b4 */ /* 0x0005e20008011000 */
[----:B------:R2:W-:Y:S01]  /*54f0*/  @!P4 SYNCS.ARRIVE.TRANS64.RED.A0TR RZ, [UR7+0x58], R23 ;  /* 0x00005817ffffc9a7 */ /* 0x0005e20008300407 */
[----:B------:R-:W-:Y:S01]  /*5500*/  UPLOP3.LUT UP1, UPT, UPT, UPT, UPT, 0x80, 0x8 ;  /* 0x000000000008789c */ /* 0x000fe20003f2f070 */
[----:B------:R-:W-:Y:S01]  /*5510*/  SYNCS.ARRIVE.TRANS64.RED.A1T0 RZ, [UR13], RZ ;  /* 0x000000ffffff79a7 */ /* 0x000fe2000810040d */
[----:B------:R-:W-:Y:S09]  /*5520*/  @P3 BRA `(.L_x_96) ;  /* 0xfffffff000303947 */ /* 0x000ff2000383ffff */
[----:B------:R-:W-:-:S04]  /*5530*/  SHF.L.U32 R3, R32, 0x1f, RZ ;  /* 0x0000001f20037819 */ /* 0x000fc800000006ff */
[----:B------:R-:W1:Y:S02]  /*5540*/  SYNCS.PHASECHK.TRANS64.TRYWAIT P0, [UR7+0x60], R3 ;  /* 0x00006003ff0075a7 */ /* 0x000e640008001107 */
[----:B-1----:R-:W-:Y:S05]  /*5550*/  @!P0 BRA `(.L_x_97) ;  /* 0x0000003c00ec8947 */ /* 0x002fea0003800000 */
.L_x_190:
[----:B------:R-:W4:Y:S02]  /*5560*/  SYNCS.PHASECHK.TRANS64.TRYWAIT P0, [UR7+0x68], R3 ;  /* 0x00006803ff0075a7 */ /* 0x000f240008001107 */
[----:B----4-:R-:W-:Y:S05]  /*5570*/  @!P0 BRA `(.L_x_98) ;  /* 0x0000003c00fc8947 */ /* 0x010fea0003800000 */
.L_x_192:
[----:B------:R-:W4:Y:S02]  /*5580*/  SYNCS.PHASECHK.TRANS64.TRYWAIT P0, [UR7+0x70], R3 ;  /* 0x00007003ff0075a7 */ /* 0x000f240008001107 */
[----:B----4-:R-:W-:Y:S05]  /*5590*/  @!P0 BRA `(.L_x_99) ;  /* 0x00000040000c8947 */ /* 0x010fea0003800000 */
.L_x_194:
[----:B-1----:R-:W-:-:S07]  /*55a0*/  MOV R0, UR7 ;  /* 0x0000000700007c02 */ /* 0x002fce0008000f00 */
.L_x_100:
[----:B-1----:R-:W-:-:S04]  /*55b0*/  SHF.L.U32 R3, R32, 0x1f, RZ ;  /* 0x0000001f20037819 */ /* 0x002fc800000006ff */
[----:B------:R1:W4:Y:S03]  /*55c0*/  SYNCS.PHASECHK.TRANS64.TRYWAIT P0, [R0+URZ+0x78], R3 ;  /* 0x00007803000075a7 */ /* 0x00032600080011ff */
[----:B----4-:R-:W-:Y:S05]  /*55d0*/  @!P0 NANOSLEEP.SYNCS 0x989680 ;  /* 0x009896800000895d */ /* 0x010fea0003900000 */
[----:B------:R-:W4:Y:S02]  /*55e0*/  @!P0 SYNCS.PHASECHK.TRANS64 P0, [R0+URZ+0x78], R3 ;  /* 0x00007803000085a7 */ /* 0x000f2400080010ff */
[----:B--2-4-:R-:W-:Y:S05]  /*55f0*/  @P0 EXIT ;  /* 0x000000000000094d */ /* 0x014fea0003800000 */
[----:B------:R-:W-:Y:S05]  /*5600*/  BRA `(.L_x_100) ;  /* 0xfffffffc00e87947 */ /* 0x000fea000383ffff */
.L_x_85:
[----:B------:R-:W-:-:S06]  /*5610*/  UISETP.GE.AND UP1, UPT, UR10, 0x4, UPT ;  /* 0x000000040a00788c */ /* 0x000fcc000bf26270 */
[----:B------:R-:W-:-:S13]  /*5620*/  PLOP3.LUT P0, PT, PT, PT, UP1, 0x80, 0x8 ;  /* 0x000000000008781c */ /* 0x000fda0003f0f018 */
[----:B------:R-:W-:Y:S05]  /*5630*/  @!P0 EXIT ;  /* 0x000000000000894d */ /* 0x000fea0003800000 */
[----:B------:R-:W-:Y:S01]  /*5640*/  BAR.SYNC.DEFER_BLOCKING 0x6, 0xa0 ;  /* 0x0182800000007b1d */ /* 0x000fe20000010000 */
[----:B------:R-:W-:Y:S02]  /*5650*/  IMAD.SHL.U32 R4, R66, 0x200000, RZ ;  /* 0x0020000042047824 */ /* 0x000fe400078e00ff */
[----:B------:R-:W-:Y:S02]  /*5660*/  HFMA2 R71, -RZ, RZ, 0, 5.9604644775390625e-08 ;  /* 0x00000001ff477431 */ /* 0x000fe400000001ff */
[C---:B------:R-:W-:Y:S01]  /*5670*/  IMAD.SHL.U32 R65, R72.reuse, 0x10, RZ ;  /* 0x0000001048417824 */ /* 0x040fe200078e00ff */
[----:B------:R-:W-:Y:S01]  /*5680*/  MOV R69, RZ ;  /* 0x000000ff00457202 */ /* 0x000fe20000000f00 */
[----:B------:R-:W-:Y:S01]  /*5690*/  IMAD.U32 R33, R72, 0x10000, RZ ;  /* 0x0001000048217824 */ /* 0x000fe200078e00ff */
[----:B------:R-:W-:Y:S01]  /*56a0*/  UMOV UR48, 0x400 ;  /* 0x0000040000307882 */ /* 0x000fe20000000000 */
[----:B------:R-:W1:Y:S01]  /*56b0*/  LDC R63, c[0x0][0x370] ;  /* 0x0000dc00ff3f7b82 */ /* 0x000e620000000800 */
[----:B------:R-:W-:Y:S01]  /*56c0*/  ULEA UR48, UR37, UR48, 0x18 ;  /* 0x0000003025307291 */ /* 0x000fe2000f8ec0ff */
[----:B------:R-:W-:Y:S01]  /*56d0*/  LOP3.LUT R4, R4, 0x200000, RZ, 0xc0, !PT ;  /* 0x0020000004047812 */ /* 0x000fe200078ec0ff */
[----:B------:R-:W-:Y:S01]  /*56e0*/  IMAD.SHL.U32 R64, R72, 0x2, RZ ;  /* 0x0000000248407824 */ /* 0x000fe200078e00ff */
[C---:B------:R-:W-:Y:S01]  /*56f0*/  LOP3.LUT R5, R65.reuse, 0x40, RZ, 0xc0, !PT ;  /* 0x0000004041057812 */ /* 0x040fe200078ec0ff */
[----:B------:R-:W-:Y:S01]  /*5700*/  IMAD.SHL.U32 R3, R66, 0x200, RZ ;  /* 0x0000020042037824 */ /* 0x000fe200078e00ff */
[----:B------:R-:W-:Y:S01]  /*5710*/  LOP3.LUT R2, R65, 0x5b0, RZ, 0xc0, !PT ;  /* 0x000005b041027812 */ /* 0x000fe200078ec0ff */
[----:B------:R-:W-:Y:S01]  /*5720*/  UIADD3 UR4, UPT, UPT, UR48, 0x200, URZ ;  /* 0x0000020030047890 */ /* 0x000fe2000fffe0ff */
[----:B------:R-:W2:Y:S01]  /*5730*/  LDC R28, c[0x0][0xb0c] ;  /* 0x0002c300ff1c7b82 */ /* 0x000ea20000000800 */
[----:B------:R-:W-:Y:S01]  /*5740*/  LOP3.LUT R33, R4, 0x400000, R33, 0xf8, !PT ;  /* 0x0040000004217812 */ /* 0x000fe200078ef821 */
[----:B------:R-:W-:Y:S01]  /*5750*/  IMAD.MOV.U32 R30, RZ, RZ, RZ ;  /* 0x000000ffff1e7224 */ /* 0x000fe200078e00ff */
[----:B------:R-:W-:Y:S01]  /*5760*/  LOP3.LUT R64, R5, 0x8, R64, 0xf8, !PT ;  /* 0x0000000805407812 */ /* 0x000fe200078ef840 */
[----:B------:R-:W-:Y:S01]  /*5770*/  IMAD.MOV.U32 R70, RZ, RZ, RZ ;  /* 0x000000ffff467224 */ /* 0x000fe200078e00ff */
[----:B------:R-:W-:Y:S01]  /*5780*/  LOP3.LUT R3, R2, 0x200, R3, 0xf8, !PT ;  /* 0x0000020002037812 */ /* 0x000fe200078ef803 */
[----:B------:R-:W-:Y:S01]  /*5790*/  IMAD.MOV.U32 R76, RZ, RZ, RZ ;  /* 0x000000ffff4c7224 */ /* 0x000fe200078e00ff */
[----:B------:R-:W-:Y:S01]  /*57a0*/  LOP3.LUT P0, RZ, R65, 0x40, RZ, 0xc0, !PT ;  /* 0x0000004041ff7812 */ /* 0x000fe2000780c0ff */
[----:B------:R-:W3:Y:S01]  /*57b0*/  LDC R61, c[0x0][0xb20] ;  /* 0x0002c800ff3d7b82 */ /* 0x000ee20000000800 */
[----:B------:R-:W4:Y:S01]  /*57c0*/  LDS R0, [UR48+0x140] ;  /* 0x00014030ff007984 */ /* 0x000f220008000800 */
[----:B------:R-:W-:Y:S01]  /*57d0*/  LOP3.LUT R64, R3, R64, RZ, 0xfc, !PT ;  /* 0x0000004003407212 */ /* 0x000fe200078efcff */
[----:B------:R-:W-:Y:S01]  /*57e0*/  IMAD.U32 R67, RZ, RZ, UR4 ;  /* 0x00000004ff437e24 */ /* 0x000fe2000f8e00ff */
[----:B------:R-:W-:Y:S01]  /*57f0*/  LOP3.LUT R72, R72, 0x60, RZ, 0xc0, !PT ;  /* 0x0000006048487812 */ /* 0x000fe200078ec0ff */
[----:B------:R-:W1:Y:S03]  /*5800*/  LDCU.64 UR52, c[0x0][0x348] ;  /* 0x00006900ff3477ac */ /* 0x000e660008000a00 */
[----:B------:R-:W1:Y:S01]  /*5810*/  LDC R27, c[0x0][0xb30] ;  /* 0x0002cc00ff1b7b82 */ /* 0x000e620000000800 */
[----:B------:R-:W1:Y:S01]  /*5820*/  LDCU.64 UR38, c[0x0][0x888] ;  /* 0x00011100ff2677ac */ /* 0x000e620008000a00 */
[----:B------:R-:W1:Y:S06]  /*5830*/  LDCU.64 UR44, c[0x0][0x890] ;  /* 0x00011200ff2c77ac */ /* 0x000e6c0008000a00 */
[----:B------:R-:W1:Y:S01]  /*5840*/  LDC.64 R56, c[0x0][0xb10] ;  /* 0x0002c400ff387b82 */ /* 0x000e620000000a00 */
[----:B------:R-:W-:Y:S01]  /*5850*/  UMOV UR49, URZ ;  /* 0x000000ff00317c82 */ /* 0x000fe20008000000 */
[----:B------:R-:W-:-:S06]  /*5860*/  UMOV UR51, URZ ;  /* 0x000000ff00337c82 */ /* 0x000fcc0008000000 */
[----:B------:R-:W1:Y:S08]  /*5870*/  LDC.64 R24, c[0x0][0xb18] ;  /* 0x0002c600ff187b82 */ /* 0x000e700000000a00 */
[----:B------:R-:W1:Y:S08]  /*5880*/  LDC.64 R22, c[0x0][0xb28] ;  /* 0x0002ca00ff167b82 */ /* 0x000e700000000a00 */
[----:B------:R-:W1:Y:S01]  /*5890*/  LDC.64 R54, c[0x0][0x8b0] ;  /* 0x00022c00ff367b82 */ /* 0x000e620000000a00 */
[----:B----4-:R-:W-:Y:S01]  /*58a0*/  IMAD.IADD R33, R0, 0x1, R33 ;  /* 0x0000000100217824 */ /* 0x010fe200078e0221 */
[----:B------:R-:W-:-:S06]  /*58b0*/  P2R R0, PR, RZ, 0x1 ;  /* 0x00000001ff007803 */ /* 0x000fcc0000000000 */
[----:B------:R-:W4:Y:S08]  /*58c0*/  LDC.64 R52, c[0x0][0x8a8] ;  /* 0x00022a00ff347b82 */ /* 0x000f300000000a00 */
[----:B--23--:R-:W1:Y:S02]  /*58d0*/  LDC R62, c[0x0][0x374] ;  /* 0x0000dd00ff3e7b82 */ /* 0x00ce640000000800 */
.L_x_144:
[C---:B------:R-:W-:Y:S02]  /*58e0*/  LEA R0, R76.reuse, UR48, 0x3 ;  /* 0x000000304c007c11 */ /* 0x040fe4000f8e18ff */
[----:B------:R-:W-:Y:S02]  /*58f0*/  SHF.L.U32 R3, R69, 0x1f, RZ ;  /* 0x0000001f45037819 */ /* 0x000fe400000006ff */
[----:B------:R-:W-:Y:S02]  /*5900*/  LEA R16, R76, UR48, 0x4 ;  /* 0x000000304c107c11 */ /* 0x000fe4000f8e20ff */
[----:B--2---:R-:W2:Y:S02]  /*5910*/  SYNCS.PHASECHK.TRANS64.TRYWAIT P0, [R0+URZ+0x90], R3 ;  /* 0x00009003000075a7 */ /* 0x004ea400080011ff */
[----:B--2---:R-:W-:Y:S05]  /*5920*/  @!P0 BRA `(.L_x_101) ;  /* 0x0000003c00408947 */ /* 0x004fea0003800000 */
.L_x_195:
[----:B------:R-:W3:Y:S01]  /*5930*/  LDC.64 R12, c[0x0][0xb10] ;  /* 0x0002c400ff0c7b82 */ /* 0x000ee20000000a00 */
[----:B------:R-:W4:Y:S01]  /*5940*/  LDS.128 R16, [R16+0x120] ;  /* 0x0001200010107984 */ /* 0x000f220000000c00 */
[----:B-1----:R-:W-:Y:S01]  /*5950*/  ISETP.NE.AND P1, PT, R27, 0x1, PT ;  /* 0x000000011b00780c */ /* 0x002fe20003f25270 */
[----:B--2---:R-:W-:Y:S01]  /*5960*/  VIADD R0, R0, 0xa0 ;  /* 0x000000a000007836 */ /* 0x004fe20000000000 */
[----:B------:R-:W-:Y:S04]  /*5970*/  ISETP.GE.AND P0, PT, R26, 0x1, PT ;  /* 0x000000011a00780c */ /* 0x000fe80003f06270 */
[----:B------:R-:W1:Y:S01]  /*5980*/  LDC.64 R10, c[0x0][0xb18] ;  /* 0x0002c600ff0a7b82 */ /* 0x000e620000000a00 */
[----:B------:R-:W-:Y:S01]  /*5990*/  PRMT R0, RZ, 0x654, R0 ;  /* 0x00000654ff007816 */ /* 0x000fe20000000000 */
[----:B------:R-:W-:Y:S01]  /*59a0*/  @!PT LDS RZ, [RZ] ;  /* 0x00000000fffff984 */ /* 0x000fe20000000800 */
[----:B------:R-:W-:Y:S01]  /*59b0*/  @!PT LDS RZ, [RZ] ;  /* 0x00000000fffff984 */ /* 0x000fe20000000800 */
[----:B------:R-:W-:Y:S01]  /*59c0*/  @!PT LDS RZ, [RZ] ;  /* 0x00000000fffff984 */ /* 0x000fe20000000800 */
[----:B------:R-:W-:Y:S01]  /*59d0*/  @!PT LDS RZ, [RZ] ;  /* 0x00000000fffff984 */ /* 0x000fe20000000800 */
[----:B------:R2:W-:Y:S06]  /*59e0*/  MEMBAR.ALL.CTA ;  /* 0x0000000000007992 */ /* 0x0005ec0000008000 */
[----:B--2---:R-:W2:Y:S01]  /*59f0*/  FENCE.VIEW.ASYNC.S ;  /* 0x00000000000073c6 */ /* 0x004ea20000000000 */
[----:B------:R-:W1:Y:S08]  /*5a00*/  @!P1 LDC R14, c[0x0][0xb20] ;  /* 0x0002c800ff0e9b82 */ /* 0x000e700000000800 */
[----:B------:R-:W1:Y:S01]  /*5a10*/  @!P1 LDC R9, c[0x0][0xb0c] ;  /* 0x0002c300ff099b82 */ /* 0x000e620000000800 */
[----:B--2---:R2:W-:Y:S01]  /*5a20*/  SYNCS.ARRIVE.TRANS64.RED.A1T0 RZ, [R0+URZ], RZ ;  /* 0x000000ff00ff79a7 */ /* 0x0045e200081004ff */
[----:B----4-:R-:W-:Y:S04]  /*5a30*/  LOP3.LUT P4, RZ, R18, 0x1, RZ, 0xc0, !PT ;  /* 0x0000000112ff7812 */ /* 0x010fe8000788c0ff */
[----:B------:R-:W-:Y:S09]  /*5a40*/  P2R R73, PR, RZ, 0x10 ;  /* 0x00000010ff497803 */ /* 0x000ff20000000000 */
[----:B------:R-:W-:Y:S02]  /*5a50*/  @P4 MOV R31, R16 ;  /* 0x00000010001f4202 */ /* 0x000fe40000000f00 */
[----:B------:R-:W-:Y:S01]  /*5a60*/  @P4 LOP3.LUT R29, R17, 0xffff, RZ, 0xc0, !PT ;  /* 0x0000ffff111d4812 */ /* 0x000fe200078ec0ff */
[----:B--23--:R-:W-:Y:S06]  /*5a70*/  @!P0 BRA `(.L_x_102) ;  /* 0x0000000000a48947 */ /* 0x00cfec0003800000 */
[----:B------:R-:W-:Y:S01]  /*5a80*/  IMAD.HI.U32 R36, R62, R25, RZ ;  /* 0x000000193e247227 */ /* 0x000fe200078e00ff */
[----:B------:R-:W-:Y:S02]  /*5a90*/  ISETP.NE.AND P0, PT, R24, 0x1, PT ;  /* 0x000000011800780c */ /* 0x000fe40003f05270 */
[----:B------:R-:W-:Y:S01]  /*5aa0*/  ISETP.NE.AND P2, PT, R26, 0x1, PT ;  /* 0x000000011a00780c */ /* 0x000fe20003f45270 */
[-C--:B------:R-:W-:Y:S01]  /*5ab0*/  IMAD.HI.U32 R34, R63, R56.reuse, RZ ;  /* 0x000000383f227227 */ /* 0x080fe200078e00ff */
[----:B------:R-:W-:Y:S02]  /*5ac0*/  SHF.R.U32.HI R37, RZ, R61, R36 ;  /* 0x0000003dff257219 */ /* 0x000fe40000011624 */
[----:B------:R-:W-:Y:S01]  /*5ad0*/  ISETP.NE.AND P3, PT, R28, 0x1, PT ;  /* 0x000000011c00780c */ /* 0x000fe20003f65270 */
[----:B------:R-:W-:Y:S01]  /*5ae0*/  IMAD.HI.U32 R40, R29, R25, RZ ;  /* 0x000000191d287227 */ /* 0x000fe200078e00ff */
[----:B------:R-:W-:Y:S02]  /*5af0*/  SHF.R.U32.HI R34, RZ, R57, R34 ;  /* 0x00000039ff227219 */ /* 0x000fe40000011622 */
[----:B------:R-:W-:Y:S01]  /*5b00*/  SEL R3, R62, R37, !P0 ;  /* 0x000000253e037207 */ /* 0x000fe20004000000 */
[----:B------:R-:W-:Y:S01]  /*5b10*/  IMAD.HI.U32 R38, R31, R56, RZ ;  /* 0x000000381f267227 */ /* 0x000fe200078e00ff */
[----:B------:R-:W-:Y:S03]  /*5b20*/  SEL R7, R63, R34, !P3 ;  /* 0x000000223f077207 */ /* 0x000fe60005800000 */
[-C--:B------:R-:W-:Y:S01]  /*5b30*/  IMAD.HI.U32 R34, R3, R22.reuse, RZ ;  /* 0x0000001603227227 */ /* 0x080fe200078e00ff */
[----:B------:R-:W-:Y:S03]  /*5b40*/  SHF.R.U32.HI R38, RZ, R57, R38 ;  /* 0x00000039ff267219 */ /* 0x000fe60000011626 */
[----:B------:R-:W-:Y:S01]  /*5b50*/  IMAD.HI.U32 R36, R7, R22, RZ ;  /* 0x0000001607247227 */ /* 0x000fe200078e00ff */
[----:B------:R-:W-:Y:S02]  /*5b60*/  @P2 SHF.R.U32.HI R3, RZ, R23, R34 ;  /* 0x00000017ff032219 */ /* 0x000fe40000011622 */
[----:B------:R-:W-:Y:S02]  /*5b70*/  SHF.R.U32.HI R34, RZ, R61, R40 ;  /* 0x0000003dff227219 */ /* 0x000fe40000011628 */
[----:B------:R-:W-:Y:S01]  /*5b80*/  @P2 SHF.R.U32.HI R7, RZ, R23, R36 ;  /* 0x00000017ff072219 */ /* 0x000fe20000011624 */
[C---:B------:R-:W-:Y:S01]  /*5b90*/  IMAD R2, R26.reuse, R3, RZ ;  /* 0x000000031a027224 */ /* 0x040fe200078e02ff */
[----:B------:R-:W-:Y:S02]  /*5ba0*/  SEL R5, R29, R34, !P0 ;  /* 0x000000221d057207 */ /* 0x000fe40004000000 */
[----:B------:R-:W-:Y:S01]  /*5bb0*/  SEL R3, R31, R38, !P3 ;  /* 0x000000261f037207 */ /* 0x000fe20005800000 */
[----:B------:R-:W-:Y:S01]  /*5bc0*/  IMAD R4, R26, R7, RZ ;  /* 0x000000071a047224 */ /* 0x000fe200078e02ff */
[C---:B------:R-:W-:Y:S01]  /*5bd0*/  ISETP.GE.AND P0, PT, R5.reuse, R2, PT ;  /* 0x000000020500720c */ /* 0x040fe20003f06270 */
[----:B------:R-:W-:Y:S03]  /*5be0*/  IMAD.HI.U32 R6, R5, R22, RZ ;  /* 0x0000001605067227 */ /* 0x000fe600078e00ff */
[----:B------:R-:W-:Y:S01]  /*5bf0*/  ISETP.GE.OR P0, PT, R3, R4, P0 ;  /* 0x000000040300720c */ /* 0x000fe20000706670 */
[----:B------:R-:W-:Y:S01]  /*5c00*/  IMAD.MOV R4, RZ, RZ, -R3 ;  /* 0x000000ffff047224 */ /* 0x000fe200078e0a03 */
[-C--:B------:R-:W-:Y:S03]  /*5c10*/  SHF.R.U32.HI R6, RZ, R23.reuse, R6 ;  /* 0x00000017ff067219 */ /* 0x080fe60000011606 */
[----:B------:R-:W-:Y:S01]  /*5c20*/  IMAD R31, R28, R4, R31 ;  /* 0x000000041c1f7224 */ /* 0x000fe200078e021f */
[----:B------:R-:W-:Y:S05]  /*5c30*/  SEL R15, R5, R6, !P2 ;  /* 0x00000006050f7207 */ /* 0x000fea0005000000 */
[----:B------:R-:W-:Y:S02]  /*5c40*/  IMAD.MOV R6, RZ, RZ, -R15 ;  /* 0x000000ffff067224 */ /* 0x000fe400078e0a0f */
[C---:B------:R-:W-:Y:S04]  /*5c50*/  @!P0 IMAD.HI.U32 R2, R3.reuse, R22, RZ ;  /* 0x0000001603028227 */ /* 0x040fe800078e00ff */
[----:B------:R-:W-:Y:S01]  /*5c60*/  IMAD R6, R26, R6, R5 ;  /* 0x000000061a067224 */ /* 0x000fe200078e0205 */
[----:B------:R-:W-:Y:S04]  /*5c70*/  @!P0 SHF.R.U32.HI R2, RZ, R23, R2 ;  /* 0x00000017ff028219 */ /* 0x000fe80000011602 */
[----:B------:R-:W-:Y:S02]  /*5c80*/  @!P0 SEL R0, R3, R2, !P2 ;  /* 0x0000000203008207 */ /* 0x000fe40005000000 */
[----:B------:R-:W-:Y:S02]  /*5c90*/  IADD3 R2, PT, PT, -R5, RZ, RZ ;  /* 0x000000ff05027210 */ /* 0x000fe40007ffe1ff */
[----:B------:R-:W-:Y:S01]  /*5ca0*/  @!P0 IADD3 R8, PT, PT, R15, -R0, RZ ;  /* 0x800000000f088210 */ /* 0x000fe20007ffe0ff */
[----:B------:R-:W-:Y:S02]  /*5cb0*/  @!P0 IMAD R0, R7, R6, R0 ;  /* 0x0000000607008224 */ /* 0x000fe400078e0200 */
[----:B------:R-:W-:Y:S02]  /*5cc0*/  IMAD R29, R24, R2, R29 ;  /* 0x00000002181d7224 */ /* 0x000fe400078e021d */
[----:B------:R-:W-:Y:S02]  /*5cd0*/  @!P0 IMAD R5, R8, R26, R3 ;  /* 0x0000001a08058224 */ /* 0x000fe400078e0203 */
[----:B------:R-:W-:Y:S04]  /*5ce0*/  @!P0 IMAD.MOV.U32 R3, RZ, RZ, R0 ;  /* 0x000000ffff038224 */ /* 0x000fe800078e0000 */
[----:B------:R-:W-:Y:S02]  /*5cf0*/  IMAD R31, R3, R28, R31 ;  /* 0x0000001c031f7224 */ /* 0x000fe400078e021f */
[----:B------:R-:W-:Y:S07]  /*5d00*/  IMAD R29, R5, R24, R29 ;  /* 0x00000018051d7224 */ /* 0x000fee00078e021d */
.L_x_102:
[----:B-1----:R-:W-:Y:S01]  /*5d10*/  @!P1 ISETP.NE.AND P0, PT, R10, 0x1, PT ;  /* 0x000000010a00980c */ /* 0x002fe20003f05270 */
[----:B------:R-:W-:Y:S01]  /*5d20*/  @!P1 IMAD.HI.U32 R3, R29, R11, RZ ;  /* 0x0000000b1d039227 */ /* 0x000fe200078e00ff */
[----:B------:R-:W-:Y:S01]  /*5d30*/  R2UR UR42, R21 ;  /* 0x00000000152a72ca */ /* 0x000fe200000e0000 */
[----:B------:R-:W-:Y:S01]  /*5d40*/  BSSY.RECONVERGENT B6, `(.L_x_103) ;  /* 0x0000031000067945 */ /* 0x000fe20003800200 */
[----:B------:R-:W-:Y:S01]  /*5d50*/  R2UR UR41, R20 ;  /* 0x00000000142972ca */ /* 0x000fe200000e0000 */
[----:B------:R-:W-:Y:S01]  /*5d60*/  @!P1 IMAD.HI.U32 R0, R31, R12, RZ ;  /* 0x0000000c1f009227 */ /* 0x000fe200078e00ff */
[----:B------:R-:W-:Y:S02]  /*5d70*/  @!P1 SHF.R.U32.HI R2, RZ, R14, R3 ;  /* 0x0000000eff029219 */ /* 0x000fe40000011603 */
[----:B------:R-:W-:Y:S01]  /*5d80*/  @!P1 ISETP.NE.AND P2, PT, R9, 0x1, PT ;  /* 0x000000010900980c */ /* 0x000fe20003f45270 */
[----:B------:R-:W-:Y:S01]  /*5d90*/  VIADD R76, R76, 0x1 ;  /* 0x000000014c4c7836 */ /* 0x000fe20000000000 */
[----:B------:R-:W-:Y:S02]  /*5da0*/  @!P1 SEL R2, R29, R2, !P0 ;  /* 0x000000021d029207 */ /* 0x000fe40004000000 */
[----:B------:R-:W-:Y:S02]  /*5db0*/  @!P1 SHF.R.U32.HI R0, RZ, R13, R0 ;  /* 0x0000000dff009219 */ /* 0x000fe40000011600 */
[----:B------:R-:W-:Y:S01]  /*5dc0*/  LOP3.LUT P0, RZ, R67, 0x90, RZ, 0xc0, !PT ;  /* 0x0000009043ff7812 */ /* 0x000fe2000780c0ff */
[----:B------:R-:W-:Y:S01]  /*5dd0*/  USHF.L.U32 UR42, UR42, 0x6, URZ ;  /* 0x000000062a2a7899 */ /* 0x000fe200080006ff */
[----:B------:R-:W-:Y:S01]  /*5de0*/  @!P1 SEL R3, R31, R0, !P2 ;  /* 0x000000001f039207 */ /* 0x000fe20005000000 */
[----:B------:R-:W-:Y:S01]  /*5df0*/  USHF.L.U32 UR41, UR41, 0x7, URZ ;  /* 0x0000000729297899 */ /* 0x000fe200080006ff */
[----:B------:R-:W-:Y:S03]  /*5e00*/  @P4 SHF.R.U32.HI R68, RZ, 0x10, R17 ;  /* 0x00000010ff444819 */ /* 0x000fe60000011611 */
[----:B------:R-:W-:Y:S02]  /*5e10*/  @!P1 IMAD.IADD R0, R2, 0x1, -R3 ;  /* 0x0000000102009824 */ /* 0x000fe400078e0a03 */
[----:B------:R-:W-:Y:S02]  /*5e20*/  @!P1 IMAD.IADD R2, R3, 0x1, -R2 ;  /* 0x0000000103029824 */ /* 0x000fe400078e0a02 */
[----:B------:R-:W-:Y:S02]  /*5e30*/  @!P1 IMAD R31, R0, R9, R31 ;  /* 0x00000009001f9224 */ /* 0x000fe400078e021f */
[----:B------:R-:W-:Y:S01]  /*5e40*/  @!P1 IMAD R29, R2, R10, R29 ;  /* 0x0000000a021d9224 */ /* 0x000fe200078e021d */
[----:B------:R-:W-:Y:S06]  /*5e50*/  @!P0 BRA `(.L_x_104) ;  /* 0x00000000007c8947 */ /* 0x000fec0003800000 */
[----:B------:R-:W1:Y:S01]  /*5e60*/  LDCU.64 UR8, c[0x4][0x80] ;  /* 0x01001000ff0877ac */ /* 0x000e620008000a00 */
[----:B------:R-:W-:Y:S01]  /*5e70*/  MOV R2, 0x0 ;  /* 0x0000000000027802 */ /* 0x000fe20000000f00 */
[----:B------:R-:W-:Y:S02]  /*5e80*/  HFMA2 R12, -RZ, RZ, 0, 5.9604644775390625e-08 ;  /* 0x00000001ff0c7431 */ /* 0x000fe400000001ff */
[----:B------:R-:W-:Y:S01]  /*5e90*/  IMAD.MOV.U32 R8, RZ, RZ, 0x70 ;  /* 0x00000070ff087424 */ /* 0x000fe200078e00ff */
[----:B------:R2:W3:Y:S01]  /*5ea0*/  LDC.64 R14, c[0x4][R2] ;  /* 0x01000000020e7b82 */ /* 0x0004e20000000a00 */
[----:B------:R-:W4:Y:S01]  /*5eb0*/  LDCU.64 UR6, c[0x4][0x88] ;  /* 0x01001100ff0677ac */ /* 0x000f220008000a00 */
[----:B------:R-:W-:Y:S01]  /*5ec0*/  IMAD.MOV.U32 R13, RZ, RZ, RZ ;  /* 0x000000ffff0d7224 */ /* 0x000fe200078e00ff */
[----:B------:R-:W2:Y:S01]  /*5ed0*/  LDCU.64 UR4, c[0x4][0x8] ;  /* 0x01000100ff0477ac */ /* 0x000ea20008000a00 */
[----:B-1----:R-:W-:Y:S01]  /*5ee0*/  MOV R5, UR9 ;  /* 0x0000000900057c02 */ /* 0x002fe20008000f00 */
[----:B------:R-:W-:Y:S01]  /*5ef0*/  IMAD.U32 R4, RZ, RZ, UR8 ;  /* 0x00000008ff047e24 */ /* 0x000fe2000f8e00ff */
[----:B----4-:R-:W-:Y:S01]  /*5f00*/  MOV R7, UR7 ;  /* 0x0000000700077c02 */ /* 0x010fe20008000f00 */
[----:B------:R-:W-:Y:S01]  /*5f10*/  IMAD.U32 R6, RZ, RZ, UR6 ;  /* 0x00000006ff067e24 */ /* 0x000fe2000f8e00ff */
[----:B--2---:R-:W-:Y:S01]  /*5f20*/  MOV R11, UR5 ;  /* 0x00000005000b7c02 */ /* 0x004fe20008000f00 */
[----:B------:R-:W-:Y:S02]  /*5f30*/  IMAD.U32 R10, RZ, RZ, UR4 ;  /* 0x00000004ff0a7e24 */ /* 0x000fe4000f8e00ff */
[----:B------:R-:W-:Y:S07]  /*5f40*/  LEPC R20, `(.L_x_105) ;  /* 0x000000001014794e */ /* 0x000fee0000000000 */
[----:B---3-5:R-:W-:Y:S05]  /*5f50*/  CALL.ABS.NOINC R14 ;  /* 0x000000000e007343 */ /* 0x028fea0003c00000 */
.L_x_105:
[----:B------:R-:W1:Y:S01]  /*5f60*/  LDCU.64 UR8, c[0x4][0x80] ;  /* 0x01001000ff0877ac */ /* 0x000e620008000a00 */
[----:B------:R-:W2:Y:S01]  /*5f70*/  LDC.64 R2, c[0x4][R2] ;  /* 0x0100000002027b82 */ /* 0x000ea20000000a00 */
[----:B------:R-:W-:Y:S02]  /*5f80*/  HFMA2 R12, -RZ, RZ, 0, 5.9604644775390625e-08 ;  /* 0x00000001ff0c7431 */ /* 0x000fe400000001ff */
[----:B------:R-:W-:Y:S02]  /*5f90*/  IMAD.MOV.U32 R8, RZ, RZ, 0x70 ;  /* 0x00000070ff087424 */ /* 0x000fe400078e00ff */
[----:B------:R-:W-:Y:S01]  /*5fa0*/  IMAD.MOV.U32 R13, RZ, RZ, RZ ;  /* 0x000000ffff0d7224 */ /* 0x000fe200078e00ff */
[----:B------:R-:W3:Y:S01]  /*5fb0*/  LDCU.64 UR6, c[0x4][0x88] ;  /* 0x01001100ff0677ac */ /* 0x000ee20008000a00 */
[----:B------:R-:W4:Y:S01]  /*5fc0*/  LDCU.64 UR4, c[0x4][0x8] ;  /* 0x01000100ff0477ac */ /* 0x000f220008000a00 */
[----:B-1----:R-:W-:Y:S02]  /*5fd0*/  MOV R4, UR8 ;  /* 0x0000000800047c02 */ /* 0x002fe40008000f00 */
[----:B------:R-:W-:Y:S02]  /*5fe0*/  MOV R5, UR9 ;  /* 0x0000000900057c02 */ /* 0x000fe40008000f00 */
[----:B---3--:R-:W-:Y:S01]  /*5ff0*/  MOV R7, UR7 ;  /* 0x0000000700077c02 */ /* 0x008fe20008000f00 */
[----:B------:R-:W-:Y:S01]  /*6000*/  IMAD.U32 R6, RZ, RZ, UR6 ;  /* 0x00000006ff067e24 */ /* 0x000fe2000f8e00ff */
[----:B----4-:R-:W-:Y:S01]  /*6010*/  MOV R11, UR5 ;  /* 0x00000005000b7c02 */ /* 0x010fe20008000f00 */
[----:B------:R-:W-:Y:S02]  /*6020*/  IMAD.U32 R10, RZ, RZ, UR4 ;  /* 0x00000004ff0a7e24 */ /* 0x000fe4000f8e00ff */
[----:B------:R-:W-:Y:S07]  /*6030*/  LEPC R20, `(.L_x_104) ;  /* 0x000000001014794e */ /* 0x000fee0000000000 */
[----:B--2---:R-:W-:Y:S05]  /*6040*/  CALL.ABS.NOINC R2 ;  /* 0x0000000002007343 */ /* 0x004fea0003c00000 */
.L_x_104:
[----:B------:R-:W-:Y:S05]  /*6050*/  BSYNC.RECONVERGENT B6 ;  /* 0x0000000000067941 */ /* 0x000fea0003800200 */
.L_x_103:
[----:B------:R-:W-:Y:S01]  /*6060*/  ISETP.NE.U32.AND P4, PT, R54, RZ, PT ;  /* 0x000000ff3600720c */ /* 0x000fe20003f85070 */
[----:B------:R-:W-:Y:S01]  /*6070*/  UISETP.NE.AND UP2, UPT, UR50, URZ, UPT ;  /* 0x000000ff3200728c */ /* 0x000fe2000bf45270 */
[----:B------:R-:W-:Y:S01]  /*6080*/  ISETP.NE.U32.AND P2, PT, RZ, UR38, PT ;  /* 0x00000026ff007c0c */ /* 0x000fe2000bf45070 */
[----:B------:R-:W-:Y:S01]  /*6090*/  UISETP.NE.U32.AND UP1, UPT, UR44, URZ, UPT ;  /* 0x000000ff2c00728c */ /* 0x000fe2000bf25070 */
[----:B------:R-:W-:Y:S01]  /*60a0*/  ISETP.NE.AND.EX P4, PT, R55, RZ, PT, P4 ;  /* 0x000000ff3700720c */ /* 0x000fe20003f85340 */
[----:B------:R-:W-:Y:S01]  /*60b0*/  UPLOP3.LUT UP0, UPT, UPT, UPT, UPT, 0x40, 0x4 ;  /* 0x000000000004789c */ /* 0x000fe20003f0e870 */
[----:B------:R-:W-:Y:S01]  /*60c0*/  ISETP.NE.AND.EX P2, PT, RZ, UR39, PT, P2 ;  /* 0x00000027ff007c0c */ /* 0x000fe2000bf45320 */
[----:B------:R-:W-:Y:S01]  /*60d0*/  UISETP.NE.AND.EX UP1, UPT, UR45, URZ, UPT, UP1 ;  /* 0x000000ff2d00728c */ /* 0x000fe2000bf25310 */
[----:B------:R-:W-:Y:S04]  /*60e0*/  PLOP3.LUT P1, PT, PT, PT, UP2, 0x80, 0x8 ;  /* 0x000000000008781c */ /* 0x000fe80003f2f028 */
[----:B------:R-:W-:Y:S06]  /*60f0*/  @UP2 UPLOP3.LUT UP0, UPT, UPT, UPT, UP1, 0x80, 0x8 ;  /* 0x000000000008289c */ /* 0x000fec0003f0f010 */
[----:B------:R-:W-:Y:S01]  /*6100*/  PLOP3.LUT P0, PT, PT, PT, UP0, 0x80, 0x8 ;  /* 0x000000000008781c */ /* 0x000fe20003f0f008 */
[----:B------:R-:W-:Y:S01]  /*6110*/  @!UPT UIADD3 URZ, UPT, UPT, URZ, URZ, URZ ;  /* 0x000000fffffff290 */ /* 0x000fe2000fffe0ff */
[----:B------:R-:W-:Y:S11]  /*6120*/  BRA.U !UP1, `(.L_x_106) ;  /* 0x0000000109387547 */ /* 0x000ff6000b800000 */
[----:B------:R-:W-:Y:S01]  /*6130*/  UISETP.NE.U32.AND UP0, UPT, UR38, URZ, UPT ;  /* 0x000000ff2600728c */ /* 0x000fe2000bf05070 */
[----:B------:R-:W-:Y:S02]  /*6140*/  HFMA2 R0, -RZ, RZ, 0, 5.9604644775390625e-08 ;  /* 0x00000001ff007431 */ /* 0x000fe400000001ff */
[----:B------:R-:W-:Y:S01]  /*6150*/  IMAD.MOV.U32 R59, RZ, RZ, 0x1 ;  /* 0x00000001ff3b7424 */ /* 0x000fe200078e00ff */
[----:B------:R-:W-:Y:S06]  /*6160*/  UISETP.NE.AND.EX UP0, UPT, UR39, URZ, UPT, UP0 ;  /* 0x000000ff2700728c */ /* 0x000fec000bf05300 */
[----:B------:R-:W-:Y:S05]  /*6170*/  PLOP3.LUT P3, PT, PT, PT, UP0, 0x80, 0x8 ;  /* 0x000000000008781c */ /* 0x000fea0003f6f008 */
[----:B------:R-:W1:Y:S01]  /*6180*/  @UP0 LDCU.64 UR6, c[0x0][0x888] ;  /* 0x00011100ff0607ac */ /* 0x000e620008000a00 */
[----:B------:R-:W-:Y:S07]  /*6190*/  @UP0 UIMAD UR4, UR36, UR44, URZ ;  /* 0x0000002c240402a4 */ /* 0x000fee000f8e02ff */
[----:B------:R-:W-:Y:S01]  /*61a0*/  @!P3 PRMT R59, R0, 0x7610, R59 ;  /* 0x00007610003bb816 */ /* 0x000fe2000000003b */
[----:B-1----:R-:W-:Y:S03]  /*61b0*/  @UP0 UIMAD.WIDE UR6, UR4, 0x4, UR6 ;  /* 0x00000004040608a5 */ /* 0x002fe6000f8e0206 */
[----:B------:R-:W1:Y:S03]  /*61c0*/  @!UP0 LDCU UR4, c[0x0][0x880] ;  /* 0x00011000ff0487ac */ /* 0x000e660008000800 */
[----:B------:R-:W-:Y:S01]  /*61d0*/  IMAD.U32 R2, RZ, RZ, UR6 ;  /* 0x00000006ff027e24 */ /* 0x000fe2000f8e00ff */
[----:B------:R-:W-:Y:S05]  /*61e0*/  MOV R3, UR7 ;  /* 0x0000000700037c02 */ /* 0x000fea0008000f00 */
[----:B-----5:R2:W5:Y:S02]  /*61f0*/  @P3 LDG.E R35, desc[UR46][R2.64] ;  /* 0x0000002e02233981 */ /* 0x020564000c1e1900 */
[----:B-12---:R-:W-:Y:S02]  /*6200*/  @!P3 IMAD.U32 R35, RZ, RZ, UR4 ;  /* 0x00000004ff23be24 */ /* 0x006fe4000f8e00ff */
.L_x_106:
[----:B------:R-:W-:Y:S05]  /*6210*/  @!P4 BRA `(.L_x_107) ;  /* 0x000000000020c947 */ /* 0x000fea0003800000 */
[----:B------:R-:W-:Y:S04]  /*6220*/  ISETP.NE.U32.AND P3, PT, R52, RZ, PT ;  /* 0x000000ff3400720c */ /* 0x000fe80003f65070 */
[----:B------:R-:W-:Y:S11]  /*6230*/  ISETP.NE.AND.EX P3, PT, R53, RZ, PT, P3 ;  /* 0x000000ff3500720c */ /* 0x000ff60003f65330 */
[----:B------:R-:W-:Y:S02]  /*6240*/  @!UPT UIADD3 URZ, UPT, UPT, URZ, URZ, URZ ;  /* 0x000000fffffff290 */ /* 0x000fe4000fffe0ff */
[----:B------:R-:W1:Y:S01]  /*6250*/  @P3 LDC.64 R2, c[0x0][0x8a8] ;  /* 0x00022a00ff023b82 */ /* 0x000e620000000a00 */
[----:B------:R-:W-:Y:S04]  /*6260*/  @P3 IMAD R0, R54, UR36, RZ ;  /* 0x0000002436003c24 */ /* 0x000fe8000f8e02ff */
[----:B-1----:R-:W-:Y:S05]  /*6270*/  @P3 IMAD.WIDE R2, R0, 0x4, R2 ;  /* 0x0000000400023825 */ /* 0x002fea00078e0202 */
[----:B-----5:R1:W5:Y:S02]  /*6280*/  @P3 LDG.E R32, desc[UR46][R2.64] ;  /* 0x0000002e02203981 */ /* 0x020364000c1e1900 */
[----:B-1----:R-:W2:Y:S02]  /*6290*/  @!P3 LDC R32, c[0x0][0x8a0] ;  /* 0x00022800ff20bb82 */ /* 0x002ea40000000800 */
.L_x_107:
[----:B-----5:R-:W-:Y:S01]  /*62a0*/  FSETP.NEU.AND P3, PT, R35, RZ, PT ;  /* 0x000000ff2300720b */ /* 0x020fe20003f6d000 */
[----:B------:R-:W-:Y:S01]  /*62b0*/  IMAD.SHL.U32 R77, R64, 0x2, RZ ;  /* 0x00000002404d7824 */ /* 0x000fe200078e00ff */
[----:B------:R-:W-:Y:S01]  /*62c0*/  SEL R5, RZ, 0xffffffff, P2 ;  /* 0xffffffffff057807 */ /* 0x000fe20001000000 */
[----:B------:R-:W-:Y:S01]  /*62d0*/  BSSY B1, `(.L_x_108) ;  /* 0x0000034000017945 */ /* 0x000fe20003800000 */
[----:B------:R-:W-:Y:S01]  /*62e0*/  @P1 LOP3.LUT P2, RZ, R59, 0xff, RZ, 0xc0, !PT ;  /* 0x000000ff3bff1812 */ /* 0x000fe2000784c0ff */
[----:B------:R-:W-:Y:S01]  /*62f0*/  IMAD.MOV.U32 R39, RZ, RZ, 0x1 ;  /* 0x00000001ff277424 */ /* 0x000fe200078e00ff */
[----:B------:R-:W-:Y:S01]  /*6300*/  @P1 SEL R0, RZ, 0xffffffff, P3 ;  /* 0xffffffffff001807 */ /* 0x000fe20001800000 */
[C---:B------:R-:W-:Y:S01]  /*6310*/  IMAD R34, R30.reuse, 0x40, R33 ;  /* 0x000000401e227824 */ /* 0x040fe200078e0221 */
[----:B------:R-:W-:Y:S01]  /*6320*/  LOP3.LUT R71, R71, 0x1, RZ, 0x3c, !PT ;  /* 0x0000000147477812 */ /* 0x000fe200078e3cff */
[----:B------:R-:W-:Y:S01]  /*6330*/  IMAD.MOV.U32 R38, RZ, RZ, RZ ;  /* 0x000000ffff267224 */ /* 0x000fe200078e00ff */
[----:B------:R-:W-:Y:S02]  /*6340*/  @P0 SEL R0, R5, R0, !P2 ;  /* 0x0000000005000207 */ /* 0x000fe40005000000 */
[----:B------:R-:W-:Y:S02]  /*6350*/  CS2R R50, SRZ ;  /* 0x0000000000327805 */ /* 0x000fe4000001ff00 */
[----:B------:R-:W-:Y:S02]  /*6360*/  LEA R74, R30, UR48, 0x3 ;  /* 0x000000301e4a7c11 */ /* 0x000fe4000f8e18ff */
[----:B------:R-:W-:Y:S02]  /*6370*/  CS2R R48, SRZ ;  /* 0x0000000000307805 */ /* 0x000fe4000001ff00 */
[----:B------:R-:W-:Y:S02]  /*6380*/  @P1 LOP3.LUT R0, R0, 0x1, RZ, 0xc0, !PT ;  /* 0x0000000100001812 */ /* 0x000fe400078ec0ff */
[----:B------:R-:W-:Y:S02]  /*6390*/  CS2R R42, SRZ ;  /* 0x00000000002a7805 */ /* 0x000fe4000001ff00 */
[----:B------:R-:W-:Y:S02]  /*63a0*/  SHF.L.U32 R3, R70, 0x1f, RZ ;  /* 0x0000001f46037819 */ /* 0x000fe400000006ff */
[----:B------:R-:W-:Y:S02]  /*63b0*/  CS2R R40, SRZ ;  /* 0x0000000000287805 */ /* 0x000fe4000001ff00 */
[----:B------:R-:W-:Y:S01]  /*63c0*/  ISETP.NE.U32.OR P5, PT, R0, 0x1, !P1 ;  /* 0x000000010000780c */ /* 0x000fe20004fa5470 */
[----:B------:R-:W-:Y:S01]  /*63d0*/  VIADD R82, R77, UR48 ;  /* 0x000000304d527c36 */ /* 0x000fe20008000000 */
[----:B------:R-:W-:Y:S02]  /*63e0*/  PLOP3.LUT P2, PT, PT, PT, UP1, 0x80, 0x8 ;  /* 0x000000000008781c */ /* 0x000fe40003f4f018 */
[----:B------:R-:W-:Y:S02]  /*63f0*/  SEL R0, RZ, 0xffffffff, P3 ;  /* 0xffffffffff007807 */ /* 0x000fe40001800000 */
[----:B------:R-:W-:Y:S02]  /*6400*/  LOP3.LUT P3, R75, R59, 0xff, RZ, 0xc0, !PT ;  /* 0x000000ff3b4b7812 */ /* 0x000fe4000786c0ff */
[----:B------:R-:W-:Y:S05]  /*6410*/  P2R R78, PR, RZ, 0x20 ;  /* 0x00000020ff4e7803 */ /* 0x000fea0000000000 */
[----:B------:R-:W-:Y:S02]  /*6420*/  @P5 SHF.L.U32 R2, R71, 0x1f, RZ ;  /* 0x0000001f47025819 */ /* 0x000fe400000006ff */
[----:B------:R-:W-:Y:S02]  /*6430*/  @P2 SEL R0, R5, R0, !P3 ;  /* 0x0000000005002207 */ /* 0x000fe40005800000 */
[----:B------:R-:W1:Y:S02]  /*6440*/  @P5 SYNCS.PHASECHK.TRANS64.TRYWAIT P1, [UR48+0x40], R2 ;  /* 0x00004002ff0055a7 */ /* 0x000e640008021130 */
[----:B------:R-:W-:Y:S04]  /*6450*/  LOP3.LUT R0, R0, 0x1, RZ, 0xc0, !PT ;  /* 0x0000000100007812 */ /* 0x000fe800078ec0ff */
[----:B------:R-:W-:Y:S04]  /*6460*/  ISETP.NE.U32.AND P4, PT, R0, 0x1, PT ;  /* 0x000000010000780c */ /* 0x000fe80003f85070 */
[----:B------:R-:W-:Y:S01]  /*6470*/  P2R R80, PR, RZ, 0x10 ;  /* 0x00000010ff507803 */ /* 0x000fe20000000000 */
[----:B------:R3:W4:Y:S01]  /*6480*/  SYNCS.PHASECHK.TRANS64.TRYWAIT P0, [R74+URZ+0xb0], R3 ;  /* 0x0000b0034a0075a7 */ /* 0x00072200080011ff */
[----:B-1----:R-:W-:Y:S01]  /*6490*/  @P5 SEL R39, RZ, 0x1, !P1 ;  /* 0x00000001ff275807 */ /* 0x002fe20004800000 */
[----:B---3--:R-:W-:Y:S06]  /*64a0*/  @!P5 BRA `(.L_x_109) ;  /* 0x000000000058d947 */ /* 0x008fec0003800000 */
[C---:B------:R-:W-:Y:S01]  /*64b0*/  VIADD R0, R82.reuse, 0x200 ;  /* 0x0000020052007836 */ /* 0x040fe20000000000 */
[----:B------:R-:W-:Y:S01]  /*64c0*/  LOP3.LUT P5, RZ, R65, 0x40, RZ, 0xc0, !PT ;  /* 0x0000004041ff7812 */ /* 0x000fe200078ac0ff */
[----:B------:R-:W-:Y:S01]  /*64d0*/  BSSY B0, `(.L_x_110) ;  /* 0x000000e000007945 */ /* 0x000fe20003800000 */
[----:B------:R-:W-:Y:S01]  /*64e0*/  ISETP.NE.AND P2, PT, R39, RZ, PT ;  /* 0x000000ff2700720c */ /* 0x000fe20003f45270 */
[----:B------:R-:W-:Y:S01]  /*64f0*/  @P4 VIADD R2, R82, 0x210 ;  /* 0x0000021052024836 */ /* 0x000fe20000000000 */
[----:B------:R-:W-:Y:S01]  /*6500*/  PLOP3.LUT P1, PT, PT, PT, PT, 0x8, 0x80 ;  /* 0x000000000080781c */ /* 0x000fe20003f2e170 */
[----:B------:R-:W-:Y:S01]  /*6510*/  IMAD.MOV.U32 R51, RZ, RZ, RZ ;  /* 0x000000ffff337224 */ /* 0x000fe200078e00ff */
[----:B------:R-:W-:Y:S02]  /*6520*/  @P4 PLOP3.LUT P1, PT, P5, PT, PT, 0x80, 0x8 ;  /* 0x000000000008481c */ /* 0x000fe40002f2f070 */
[----:B------:R-:W-:Y:S02]  /*6530*/  CS2R R48, SRZ ;  /* 0x0000000000307805 */ /* 0x000fe4000001ff00 */
[----:B------:R-:W-:Y:S02]  /*6540*/  CS2R R42, SRZ ;  /* 0x00000000002a7805 */ /* 0x000fe4000001ff00 */
[----:B------:R-:W-:Y:S07]  /*6550*/  CS2R R40, SRZ ;  /* 0x0000000000287805 */ /* 0x000fee000001ff00 */
[----:B------:R-:W-:Y:S01]  /*6560*/  @P1 VIADD R2, R0, 0xfffffff0 ;  /* 0xfffffff000021836 */ /* 0x000fe20000000000 */
[----:B------:R-:W-:Y:S06]  /*6570*/  @P2 BRA `(.L_x_111) ;  /* 0x00000000000c2947 */ /* 0x000fec0003800000 */
[----:B------:R-:W-:Y:S04]  /*6580*/  SHF.L.U32 R5, R71, 0x1f, RZ ;  /* 0x0000001f47057819 */ /* 0x000fe800000006ff */
[----:B------:R-:W1:Y:S02]  /*6590*/  SYNCS.PHASECHK.TRANS64.TRYWAIT P1, [UR48+0x40], R5 ;  /* 0x00004005ff0075a7 */ /* 0x000e640008021130 */
[----:B-1----:R-:W-:Y:S05]  /*65a0*/  @!P1 BRA `(.L_x_112) ;  /* 0x0000003000349947 */ /* 0x002fea0003800000 */
.L_x_111:
[----:B------:R-:W-:Y:S05]  /*65b0*/  BSYNC B0 ;  /* 0x0000000000007941 */ /* 0x000fea0003800000 */
.L_x_110:
[----:B------:R-:W-:Y:S01]  /*65c0*/  ISETP.NE.AND P1, PT, R80, RZ, PT ;  /* 0x000000ff5000720c */ /* 0x000fe20003f25270 */
[----:B------:R-:W-:Y:S11]  /*65d0*/  HFMA2 R38, -RZ, RZ, 0, 5.9604644775390625e-08 ;  /* 0x00000001ff267431 */ /* 0x000ff600000001ff */
[----:B------:R-:W-:Y:S01]  /*65e0*/  @!UPT UIADD3 URZ, UPT, UPT, URZ, URZ, URZ ;  /* 0x000000fffffff290 */ /* 0x000fe2000fffe0ff */
[----:B------:R3:W1:Y:S04]  /*65f0*/  @P1 LDS.128 R48, [R2] ;  /* 0x0000000002301984 */ /* 0x0006680000000c00 */
[----:B------:R3:W1:Y:S02]  /*6600*/  @P1 LDS.128 R40, [R77+UR48+0x200] ;  /* 0x000200304d281984 */ /* 0x0006640008000c00 */
.L_x_109:
[----:B------:R-:W-:Y:S05]  /*6610*/  BSYNC B1 ;  /* 0x0000000000017941 */ /* 0x000fea0003800000 */
.L_x_108:
[----:B-1----:R-:W-:Y:S04]  /*6620*/  SHF.R.U32.HI R5, RZ, 0x15, R34 ;  /* 0x00000015ff057819 */ /* 0x002fe80000011622 */
[----:B------:R-:W-:Y:S01]  /*6630*/  LOP3.LUT P1, RZ, R5, 0x3, R66, 0x48, !PT ;  /* 0x0000000305ff7812 */ /* 0x000fe20007824842 */
[----:B------:R-:W-:Y:S01]  /*6640*/  @!UPT UIADD3 URZ, UPT, UPT, URZ, URZ, URZ ;  /* 0x000000fffffff290 */ /* 0x000fe2000fffe0ff */
[----:B----4-:R-:W-:Y:S11]  /*6650*/  @P0 BRA `(.L_x_113) ;  /* 0x0000000000080947 */ /* 0x010ff60003800000 */
[----:B------:R-:W1:Y:S02]  /*6660*/  SYNCS.PHASECHK.TRANS64.TRYWAIT P0, [R74+URZ+0xb0], R3 ;  /* 0x0000b0034a0075a7 */ /* 0x000e6400080011ff */
[----:B-1----:R-:W-:Y:S05]  /*6670*/  @!P0 BRA `(.L_x_114) ;  /* 0x0000003000188947 */ /* 0x002fea0003800000 */
.L_x_113:
[----:B------:R-:W-:Y:S05]  /*6680*/  @!P1 BRA `(.L_x_115) ;  /* 0x0000000000409947 */ /* 0x000fea0003800000 */
[----:B------:R-:W4:Y:S01]  /*6690*/  LDCU.64 UR8, c[0x4][0x70] ;  /* 0x01000e00ff0877ac */ /* 0x000f220008000a00 */
[----:B-1----:R-:W-:Y:S01]  /*66a0*/  MOV R3, 0x0 ;  /* 0x0000000000037802 */ /* 0x002fe20000000f00 */
[----:B------:R-:W-:Y:S02]  /*66b0*/  HFMA2 R12, -RZ, RZ, 0, 5.9604644775390625e-08 ;  /* 0x00000001ff0c7431 */ /* 0x000fe400000001ff */
[----:B------:R-:W-:Y:S02]  /*66c0*/  IMAD.MOV.U32 R8, RZ, RZ, 0x192 ;  /* 0x00000192ff087424 */ /* 0x000fe400078e00ff */
[----:B------:R-:W-:Y:S01]  /*66d0*/  IMAD.MOV.U32 R13, RZ, RZ, RZ ;  /* 0x000000ffff0d7224 */ /* 0x000fe200078e00ff */
[----:B------:R-:W1:Y:S01]  /*66e0*/  LDCU.64 UR6, c[0x4][0x78] ;  /* 0x01000f00ff0677ac */ /* 0x000e620008000a00 */
[----:B---3--:R-:W3:Y:S01]  /*66f0*/  LDC.64 R2, c[0x4][R3] ;  /* 0x0100000003027b82 */ /* 0x008ee20000000a00 */
[----:B------:R-:W5:Y:S01]  /*6700*/  LDCU.64 UR4, c[0x4][0x10] ;  /* 0x01000200ff0477ac */ /* 0x000f620008000a00 */
[----:B----4-:R-:W-:Y:S01]  /*6710*/  MOV R5, UR9 ;  /* 0x0000000900057c02 */ /* 0x010fe20008000f00 */
[----:B------:R-:W-:Y:S01]  /*6720*/  IMAD.U32 R4, RZ, RZ, UR8 ;  /* 0x00000008ff047e24 */ /* 0x000fe2000f8e00ff */
[----:B-1----:R-:W-:Y:S01]  /*6730*/  MOV R7, UR7 ;  /* 0x0000000700077c02 */ /* 0x002fe20008000f00 */
[----:B------:R-:W-:Y:S01]  /*6740*/  IMAD.U32 R6, RZ, RZ, UR6 ;  /* 0x00000006ff067e24 */ /* 0x000fe2000f8e00ff */
[----:B-----5:R-:W-:Y:S01]  /*6750*/  MOV R11, UR5 ;  /* 0x00000005000b7c02 */ /* 0x020fe20008000f00 */
[----:B------:R-:W-:Y:S02]  /*6760*/  IMAD.U32 R10, RZ, RZ, UR4 ;  /* 0x00000004ff0a7e24 */ /* 0x000fe4000f8e00ff */
[----:B------:R-:W-:Y:S07]  /*6770*/  LEPC R20, `(.L_x_115) ;  /* 0x000000001014794e */ /* 0x000fee0000000000 */
[----:B--23--:R-:W-:Y:S05]  /*6780*/  CALL.ABS.NOINC R2 ;  /* 0x0000000002007343 */ /* 0x00cfea0003c00000 */
.L_x_115:
[----:B------:R-:W-:Y:S05]  /*6790*/  WARPSYNC.ALL ;  /* 0x0000000000007948 */ /* 0x000fea0003800000 */
[----:B------:R-:W-:Y:S01]  /*67a0*/  R2UR UR4, R34 ;  /* 0x00000000220472ca */ /* 0x000fe200000e0000 */
[--C-:B------:R-:W-:Y:S01]  /*67b0*/  HADD2.F32 R20, -RZ, R40.reuse.H0_H0 ;  /* 0x20000028ff147230 */ /* 0x100fe20000004100 */
[----:B------:R-:W-:Y:S01]  /*67c0*/  MOV R81, 0x10 ;  /* 0x0000001000517802 */ /* 0x000fe20000000f00 */
[----:B------:R-:W-:Y:S01]  /*67d0*/  HADD2.F32 R21, -RZ, R40.H1_H1 ;  /* 0x30000028ff157230 */ /* 0x000fe20000004100 */
[----:B------:R-:W-:Y:S01]  /*67e0*/  LOP3.LUT P6, RZ, R65, 0x40, RZ, 0xc0, !PT ;  /* 0x0000004041ff7812 */ /* 0x000fe200078cc0ff */
[----:B------:R-:W-:Y:S01]  /*67f0*/  HADD2.F32 R36, -RZ, R41.H1_H1 ;  /* 0x30000029ff247230 */ /* 0x000fe20000004100 */
[----:B------:R-:W-:Y:S01]  /*6800*/  ISETP.NE.AND P0, PT, R72, RZ, PT ;  /* 0x000000ff4800720c */ /* 0x000fe20003f05270 */
[----:B------:R-:W-:Y:S01]  /*6810*/  HADD2.F32 R37, -RZ, R43.H0_H0 ;  /* 0x2000002bff257230 */ /* 0x000fe20000004100 */
[----:B------:R-:W-:Y:S01]  /*6820*/  SEL R81, R81, 0xfffffff0, !P6 ;  /* 0xfffffff051517807 */ /* 0x000fe20007000000 */
[----:B------:R-:W-:Y:S03]  /*6830*/  BSSY.RECONVERGENT B0, `(.L_x_116) ;  /* 0x000004f000007945 */ /* 0x000fe60003800200 */
[----:B------:R-:W-:Y:S01]  /*6840*/  IADD3 R79, PT, PT, R82, R81, RZ ;  /* 0x00000051524f7210 */ /* 0x000fe20007ffe0ff */
[----:B------:R-:W2:Y:S02]  /*6850*/  LDTM.x16 R4, tmem[UR4] ;  /* 0x00000004000479ee */ /* 0x000ea40008240000 */
[C---:B--2---:R-:W-:Y:S01]  /*6860*/  FMUL R0, R32.reuse, R4 ;  /* 0x0000000420007220 */ /* 0x044fe20000400000 */
[C---:B---3--:R-:W-:Y:S01]  /*6870*/  FMUL R2, R32.reuse, R5 ;  /* 0x0000000520027220 */ /* 0x048fe20000400000 */
[C---:B-1----:R-:W-:Y:S01]  /*6880*/  FMUL R3, R32.reuse, R6 ;  /* 0x0000000620037220 */ /* 0x042fe20000400000 */
[C---:B------:R-:W-:Y:S01]  /*6890*/  FMUL R7, R32.reuse, R7 ;  /* 0x0000000720077220 */ /* 0x040fe20000400000 */
[C---:B------:R-:W-:Y:S01]  /*68a0*/  FFMA R0, R35.reuse, R20, R0 ;  /* 0x0000001423007223 */ /* 0x040fe20000000000 */
[----:B------:R-:W-:Y:S02]  /*68b0*/  HADD2.F32 R20, -RZ, R41.H0_H0 ;  /* 0x20000029ff147230 */ /* 0x000fe40000004100 */
[C---:B------:R-:W-:Y:S01]  /*68c0*/  FFMA R2, R35.reuse, R21, R2 ;  /* 0x0000001523027223 */ /* 0x040fe20000000002 */
[--C-:B------:R-:W-:Y:S02]  /*68d0*/  HADD2.F32 R21, -RZ, R42.reuse.H0_H0 ;  /* 0x2000002aff157230 */ /* 0x100fe40000004100 */
[C---:B------:R-:W-:Y:S01]  /*68e0*/  FMUL R4, R32.reuse, R8 ;  /* 0x0000000820047220 */ /* 0x040fe20000400000 */
[C---:B------:R-:W-:Y:S01]  /*68f0*/  FMUL R5, R32.reuse, R9 ;  /* 0x0000000920057220 */ /* 0x040fe20000400000 */
[C---:B------:R-:W-:Y:S01]  /*6900*/  FFMA R3, R35.reuse, R20, R3 ;  /* 0x0000001423037223 */ /* 0x040fe20000000003 */
[----:B------:R-:W-:Y:S02]  /*6910*/  HADD2.F32 R20, -RZ, R42.H1_H1 ;  /* 0x3000002aff147230 */ /* 0x000fe40000004100 */
[C---:B------:R-:W-:Y:S01]  /*6920*/  FFMA R7, R35.reuse, R36, R7 ;  /* 0x0000002423077223 */ /* 0x040fe20000000007 */
[C---:B------:R-:W-:Y:S01]  /*6930*/  FMUL R6, R32.reuse, R10 ;  /* 0x0000000a20067220 */ /* 0x040fe20000400000 */
[----:B------:R-:W-:Y:S02]  /*6940*/  HADD2.F32 R36, -RZ, R43.H1_H1 ;  /* 0x3000002bff247230 */ /* 0x000fe40000004100 */
[C---:B------:R-:W-:Y:S01]  /*6950*/  FMUL R11, R32.reuse, R11 ;  /* 0x0000000b200b7220 */ /* 0x040fe20000400000 */
[C---:B------:R-:W-:Y:S01]  /*6960*/  FFMA R4, R35.reuse, R21, R4 ;  /* 0x0000001523047223 */ /* 0x040fe20000000004 */
[C---:B------:R-:W-:Y:S01]  /*6970*/  FFMA R5, R35.reuse, R20, R5 ;  /* 0x0000001423057223 */ /* 0x040fe20000000005 */
[C---:B------:R-:W-:Y:S01]  /*6980*/  FFMA R6, R35.reuse, R37, R6 ;  /* 0x0000002523067223 */ /* 0x040fe20000000006 */
[--C-:B------:R-:W-:Y:S02]  /*6990*/  HADD2.F32 R20, -RZ, R48.reuse.H0_H0 ;  /* 0x20000030ff147230 */ /* 0x100fe40000004100 */
[C---:B------:R-:W-:Y:S01]  /*69a0*/  FFMA R11, R35.reuse, R36, R11 ;  /* 0x00000024230b7223 */ /* 0x040fe2000000000b */
[C---:B------:R-:W-:Y:S01]  /*69b0*/  FMUL R8, R32.reuse, R12 ;  /* 0x0000000c20087220 */ /* 0x040fe20000400000 */
[----:B------:R-:W-:Y:S02]  /*69c0*/  HADD2.F32 R36, -RZ, R48.H1_H1 ;  /* 0x30000030ff247230 */ /* 0x000fe40000004100 */
[C---:B------:R-:W-:Y:S01]  /*69d0*/  FMUL R9, R32.reuse, R13 ;  /* 0x0000000d20097220 */ /* 0x040fe20000400000 */
[--C-:B------:R-:W-:Y:S02]  /*69e0*/  HADD2.F32 R21, -RZ, R49.reuse.H0_H0 ;  /* 0x20000031ff157230 */ /* 0x100fe40000004100 */
[C---:B------:R-:W-:Y:S01]  /*69f0*/  FMUL R10, R32.reuse, R14 ;  /* 0x0000000e200a7220 */ /* 0x040fe20000400000 */
[C---:B------:R-:W-:Y:S01]  /*6a00*/  FFMA R8, R35.reuse, R20, R8 ;  /* 0x0000001423087223 */ /* 0x040fe20000000008 */
[----:B------:R-:W-:Y:S02]  /*6a10*/  HADD2.F32 R20, -RZ, R49.H1_H1 ;  /* 0x30000031ff147230 */ /* 0x000fe40000004100 */
[C---:B------:R-:W-:Y:S01]  /*6a20*/  FFMA R9, R35.reuse, R36, R9 ;  /* 0x0000002423097223 */ /* 0x040fe20000000009 */
[C---:B------:R-:W-:Y:S01]  /*6a30*/  FMUL R15, R32.reuse, R15 ;  /* 0x0000000f200f7220 */ /* 0x040fe20000400000 */
[C---:B------:R-:W-:Y:S01]  /*6a40*/  FFMA R10, R35.reuse, R21, R10 ;  /* 0x00000015230a7223 */ /* 0x040fe2000000000a */
[--C-:B------:R-:W-:Y:S02]  /*6a50*/  HADD2.F32 R21, -RZ, R50.reuse.H0_H0 ;  /* 0x20000032ff157230 */ /* 0x100fe40000004100 */
[C---:B------:R-:W-:Y:S01]  /*6a60*/  FMUL R12, R32.reuse, R16 ;  /* 0x00000010200c7220 */ /* 0x040fe20000400000 */
[----:B------:R-:W-:Y:S02]  /*6a70*/  HADD2.F32 R36, -RZ, R50.H1_H1 ;  /* 0x30000032ff247230 */ /* 0x000fe40000004100 */
[C---:B------:R-:W-:Y:S01]  /*6a80*/  FFMA R15, R35.reuse, R20, R15 ;  /* 0x00000014230f7223 */ /* 0x040fe2000000000f */
[C---:B------:R-:W-:Y:S01]  /*6a90*/  FMUL R13, R32.reuse, R17 ;  /* 0x00000011200d7220 */ /* 0x040fe20000400000 */
[--C-:B------:R-:W-:Y:S02]  /*6aa0*/  HADD2.F32 R37, -RZ, R51.reuse.H0_H0 ;  /* 0x20000033ff257230 */ /* 0x100fe40000004100 */
[C---:B------:R-:W-:Y:S01]  /*6ab0*/  FMUL R14, R32.reuse, R18 ;  /* 0x00000012200e7220 */ /* 0x040fe20000400000 */
[----:B------:R-:W-:Y:S02]  /*6ac0*/  HADD2.F32 R20, -RZ, R51.H1_H1 ;  /* 0x30000033ff147230 */ /* 0x000fe40000004100 */
[----:B------:R-:W-:Y:S01]  /*6ad0*/  FMUL R19, R32, R19 ;  /* 0x0000001320137220 */ /* 0x000fe20000400000 */
[----:B------:R-:W-:Y:S01]  /*6ae0*/  F2FP.F16.F32.PACK_AB R44, R2, R0 ;  /* 0x00000000022c723e */ /* 0x000fe200000000ff */
[----:B------:R-:W-:Y:S01]  /*6af0*/  FFMA R12, R35, R21, R12 ;  /* 0x00000015230c7223 */ /* 0x000fe2000000000c */
[----:B------:R-:W-:Y:S01]  /*6b00*/  F2FP.F16.F32.PACK_AB R45, R7, R3 ;  /* 0x00000003072d723e */ /* 0x000fe200000000ff */
[----:B------:R-:W-:Y:S01]  /*6b10*/  FFMA R13, R35, R36, R13 ;  /* 0x00000024230d7223 */ /* 0x000fe2000000000d */
[----:B------:R-:W-:Y:S01]  /*6b20*/  F2FP.F16.F32.PACK_AB R46, R5, R4 ;  /* 0x00000004052e723e */ /* 0x000fe200000000ff */
[----:B------:R-:W-:Y:S01]  /*6b30*/  FFMA R14, R35, R37, R14 ;  /* 0x00000025230e7223 */ /* 0x000fe2000000000e */
[----:B------:R-:W-:Y:S01]  /*6b40*/  F2FP.F16.F32.PACK_AB R47, R11, R6 ;  /* 0x000000060b2f723e */ /* 0x000fe200000000ff */
[----:B------:R-:W-:Y:S01]  /*6b50*/  FFMA R19, R35, R20, R19 ;  /* 0x0000001423137223 */ /* 0x000fe20000000013 */
[----:B------:R-:W-:Y:S02]  /*6b60*/  F2FP.F16.F32.PACK_AB R84, R9, R8 ;  /* 0x000000080954723e */ /* 0x000fe400000000ff */
[----:B------:R-:W-:Y:S01]  /*6b70*/  F2FP.F16.F32.PACK_AB R85, R15, R10 ;  /* 0x0000000a0f55723e */ /* 0x000fe200000000ff */
[----:B------:R1:W-:Y:S01]  /*6b80*/  STS.128 [R77+UR48+0x200], R44 ;  /* 0x0002002c4d007988 */ /* 0x0003e20008000c30 */
[----:B------:R-:W-:Y:S02]  /*6b90*/  F2FP.F16.F32.PACK_AB R86, R13, R12 ;  /* 0x0000000c0d56723e */ /* 0x000fe400000000ff */
[----:B------:R-:W-:Y:S05]  /*6ba0*/  F2FP.F16.F32.PACK_AB R87, R19, R14 ;  /* 0x0000000e1357723e */ /* 0x000fea00000000ff */
[----:B------:R1:W-:Y:S01]  /*6bb0*/  STS.128 [R79+0x200], R84 ;  /* 0x000200544f007388 */ /* 0x0003e20000000c00 */
[----:B------:R-:W-:Y:S01]  /*6bc0*/  @!PT LDS RZ, [RZ] ;  /* 0x00000000fffff984 */ /* 0x000fe20000000800 */
[----:B------:R-:W-:Y:S01]  /*6bd0*/  @!PT LDS RZ, [RZ] ;  /* 0x00000000fffff984 */ /* 0x000fe20000000800 */
[----:B------:R-:W-:Y:S01]  /*6be0*/  @!PT LDS RZ, [RZ] ;  /* 0x00000000fffff984 */ /* 0x000fe20000000800 */
[----:B------:R-:W-:Y:S01]  /*6bf0*/  @!PT LDS RZ, [RZ] ;  /* 0x00000000fffff984 */ /* 0x000fe20000000800 */
[----:B------:R2:W-:Y:S07]  /*6c00*/  MEMBAR.ALL.CTA ;  /* 0x0000000000007992 */ /* 0x0005ee0000008000 */
[----:B--2---:R-:W2:Y:S02]  /*6c10*/  FENCE.VIEW.ASYNC.S ;  /* 0x00000000000073c6 */ /* 0x004ea40000000000 */
[----:B--2---:R-:W-:Y:S06]  /*6c20*/  BAR.SYNC.DEFER_BLOCKING 0x1, 0x80 ;  /* 0x0042000000007b1d */ /* 0x004fec0000010000 */
[----:B------:R-:W-:Y:S05]  /*6c30*/  @P0 BRA `(.L_x_117) ;  /* 0x0000000000380947 */ /* 0x000fea0003800000 */
[----:B------:R-:W-:Y:S02]  /*6c40*/  UIADD3 UR4, UPT, UPT, UR48, 0x200, URZ ;  /* 0x0000020030047890 */ /* 0x000fe4000fffe0ff */
[----:B------:R-:W-:Y:S01]  /*6c50*/  UIADD3 UR8, UP0, UPT, UR52, 0x680, URZ ;  /* 0x0000068034087890 */ /* 0x000fe2000ff1e0ff */
[----:B------:R-:W-:Y:S01]  /*6c60*/  UMOV UR43, UR36 ;  /* 0x00000024002b7c82 */ /* 0x000fe20008000000 */
[----:B------:R-:W-:Y:S02]  /*6c70*/  UIADD3 UR5, UPT, UPT, UR41, 0x40, URZ ;  /* 0x0000004029057890 */ /* 0x000fe4000fffe0ff */
[----:B------:R-:W-:Y:S01]  /*6c80*/  MOV R67, UR4 ;  /* 0x0000000400437c02 */ /* 0x000fe20008000f00 */
[----:B------:R-:W-:Y:S02]  /*6c90*/  UIADD3.X UR9, UPT, UPT, URZ, UR53, URZ, UP0, !UPT ;  /* 0x00000035ff097290 */ /* 0x000fe400087fe4ff */
[----:B------:R-:W-:Y:S01]  /*6ca0*/  UIADD3 UR4, UPT, UPT, UR48, 0xa00, URZ ;  /* 0x00000a0030047890 */ /* 0x000fe2000fffe0ff */
[----:B------:R-:W-:Y:S01]  /*6cb0*/  R2UR UR40, R67 ;  /* 0x00000000432872ca */ /* 0x000fe200000e0000 */
[----:B------:R-:W-:Y:S01]  /*6cc0*/  UMOV UR6, UR42 ;  /* 0x0000002a00067c82 */ /* 0x000fe20008000000 */
[----:B------:R-:W-:Y:S11]  /*6cd0*/  UMOV UR7, UR36 ;  /* 0x0000002400077c82 */ /* 0x000ff60008000000 */
[----:B------:R2:W-:Y:S01]  /*6ce0*/  UTMASTG.3D [UR40], [UR8] ;  /* 0x00000028080073b5 */ /* 0x0005e20008010000 */
[----:B------:R2:W-:Y:S01]  /*6cf0*/  UTMASTG.3D [UR4], [UR8] ;  /* 0x00000004080073b5 */ /* 0x0005e20008010000 */
[----:B------:R0:W-:Y:S01]  /*6d00*/  UTMACMDFLUSH ;  /* 0x00000000000079b7 */ /* 0x0001e20000000000 */
[----:B--2---:R-:W-:Y:S04]  /*6d10*/  DEPBAR.LE SB0, 0x1 ;  /* 0x000080400000791a */ /* 0x004fe80000000000 */
.L_x_117:
[----:B------:R-:W-:Y:S05]  /*6d20*/  BSYNC.RECONVERGENT B0 ;  /* 0x0000000000007941 */ /* 0x000fea0003800200 */
.L_x_116:
[----:B------:R-:W-:Y:S01]  /*6d30*/  BAR.SYNC.DEFER_BLOCKING 0x1, 0x80 ;  /* 0x0042000000007b1d */ /* 0x000fe20000010000 */
[----:B------:R-:W-:Y:S01]  /*6d40*/  ISETP.NE.AND P1, PT, R78, RZ, PT ;  /* 0x000000ff4e00720c */ /* 0x000fe20003f25270 */
[----:B------:R-:W-:Y:S01]  /*6d50*/  UISETP.NE.AND UP0, UPT, UR49, URZ, UPT ;  /* 0x000000ff3100728c */ /* 0x000fe2000bf05270 */
[----:B------:R-:W-:Y:S11]  /*6d60*/  LEA R3, R38, UR48, 0x3 ;  /* 0x0000003026037c11 */ /* 0x000ff6000f8e18ff */
[----:B------:R-:W-:Y:S01]  /*6d70*/  @P1 SHF.L.U32 R2, R71, 0x1f, RZ ;  /* 0x0000001f47021819 */ /* 0x000fe200000006ff */
[----:B------:R-:W-:Y:S06]  /*6d80*/  BRA.U !UP0, `(.L_x_118) ;  /* 0x0000000108247547 */ /* 0x000fec000b800000 */
[----:B------:R-:W-:Y:S01]  /*6d90*/  IMAD.U32 R5, RZ, RZ, UR51 ;  /* 0x00000033ff057e24 */ /* 0x000fe2000f8e00ff */
[----:B------:R-:W-:Y:S01]  /*6da0*/  MOV R0, UR37 ;  /* 0x0000002500007c02 */ /* 0x000fe20008000f00 */
[----:B------:R-:W-:Y:S03]  /*6db0*/  UIADD3 UR51, UPT, UPT, UR51, 0x1, URZ ;  /* 0x0000000133337890 */ /* 0x000fe6000fffe0ff */
[----:B------:R-:W-:Y:S01]  /*6dc0*/  @P1 LEA R5, R5, UR48, 0x3 ;  /* 0x0000003005051c11 */ /* 0x000fe2000f8e18ff */
[----:B------:R-:W-:Y:S04]  /*6dd0*/  UISETP.NE.AND UP0, UPT, UR51, 0x4, UPT ;  /* 0x000000043300788c */ /* 0x000fe8000bf05270 */
[----:B------:R-:W-:Y:S01]  /*6de0*/  @P1 VIADD R5, R5, 0x60 ;  /* 0x0000006005051836 */ /* 0x000fe20000000000 */
[----:B------:R-:W-:Y:S04]  /*6df0*/  USEL UR51, UR51, URZ, UP0 ;  /* 0x000000ff33337287 */ /* 0x000fe80008000000 */
[----:B------:R-:W-:Y:S04]  /*6e00*/  @P1 PRMT R0, R0, 0x654, R5 ;  /* 0x0000065400001816 */ /* 0x000fe80000000005 */
[----:B------:R2:W-:Y:S04]  /*6e10*/  @P1 SYNCS.ARRIVE.TRANS64.RED.A1T0 RZ, [R0+URZ], RZ ;  /* 0x000000ff00ff19a7 */ /* 0x0005e800081004ff */
.L_x_118:
[----:B------:R-:W3:Y:S01]  /*6e20*/  @P1 SYNCS.PHASECHK.TRANS64.TRYWAIT P0, [R3+URZ+0x40], R2 ;  /* 0x00004002030015a7 */ /* 0x000ee200080011ff */
[----:B------:R-:W-:Y:S01]  /*6e30*/  BSSY B1, `(.L_x_119) ;  /* 0x0000012000017945 */ /* 0x000fe20003800000 */
[----:B---3--:R-:W-:Y:S03]  /*6e40*/  @P1 SEL R39, RZ, 0x1, !P0 ;  /* 0x00000001ff271807 */ /* 0x008fe60004000000 */
[----:B------:R-:W-:Y:S05]  /*6e50*/  @!P1 BRA `(.L_x_120) ;  /* 0x00000000003c9947 */ /* 0x000fea0003800000 */
[----:B------:R-:W-:Y:S01]  /*6e60*/  ISETP.NE.AND P1, PT, R80, RZ, PT ;  /* 0x000000ff5000720c */ /* 0x000fe20003f25270 */
[----:B------:R-:W-:Y:S01]  /*6e70*/  BSSY B0, `(.L_x_121) ;  /* 0x0000009000007945 */ /* 0x000fe20003800000 */
[----:B------:R-:W-:Y:S11]  /*6e80*/  ISETP.NE.AND P0, PT, R39, RZ, PT ;  /* 0x000000ff2700720c */ /* 0x000ff60003f05270 */
[----:B------:R-:W-:Y:S05]  /*6e90*/  @P1 IMAD R4, R38, 0x1000, R77 ;  /* 0x0000100026041824 */ /* 0x000fea00078e024d */
[----:B------:R-:W-:Y:S05]  /*6ea0*/  @P1 IADD3 R2, PT, PT, R4, UR48, RZ ;  /* 0x0000003004021c10 */ /* 0x000fea000fffe0ff */
[----:B------:R-:W-:Y:S01]  /*6eb0*/  @P1 IMAD.IADD R2, R81, 0x1, R2 ;  /* 0x0000000151021824 */ /* 0x000fe200078e0202 */
[----:B------:R-:W-:Y:S06]  /*6ec0*/  @P0 BRA `(.L_x_122) ;  /* 0x00000000000c0947 */ /* 0x000fec0003800000 */
[----:B--2---:R-:W-:Y:S04]  /*6ed0*/  SHF.L.U32 R0, R71, 0x1f, RZ ;  /* 0x0000001f47007819 */ /* 0x004fe800000006ff */
[----:B------:R-:W2:Y:S02]  /*6ee0*/  SYNCS.PHASECHK.TRANS64.TRYWAIT P0, [R3+URZ+0x40], R0 ;  /* 0x00004000030075a7 */ /* 0x000ea400080011ff */
[----:B--2---:R-:W-:Y:S05]  /*6ef0*/  @!P0 BRA `(.L_x_123) ;  /* 0x00000028000c8947 */ /* 0x004fea0003800000 */
.L_x_122:
[----:B------:R-:W-:Y:S05]  /*6f00*/  BSYNC B0 ;  /* 0x0000000000007941 */ /* 0x000fea0003800000 */
.L_x_121:
[----:B------:R-:W-:Y:S02]  /*6f10*/  ISETP.NE.AND P0, PT, R80, RZ, PT ;  /* 0x000000ff5000720c */ /* 0x000fe40003f05270 */
[----:B------:R-:W-:Y:S11]  /*6f20*/  IADD3 R38, PT, PT, R38, 0x1, RZ ;  /* 0x0000000126267810 */ /* 0x000ff60007ffe0ff */
[----:B------:R3:W4:Y:S04]  /*6f30*/  @P0 LDS.128 R40, [R4+UR48+0x200] ;  /* 0x0002003004280984 */ /* 0x0007280008000c00 */
[----:B------:R3:W1:Y:S02]  /*6f40*/  @P0 LDS.128 R48, [R2+0x200] ;  /* 0x0002000002300984 */ /* 0x0006640000000c00 */
.L_x_120:
[----:B------:R-:W-:Y:S05]  /*6f50*/  BSYNC B1 ;  /* 0x0000000000017941 */ /* 0x000fea0003800000 */
.L_x_119:
[----:B--2---:R-:W-:Y:S05]  /*6f60*/  VIADD R3, R34, 0x10 ;  /* 0x0000001022037836 */ /* 0x004fea0000000000 */
[----:B------:R-:W-:Y:S04]  /*6f70*/  SHF.R.U32.HI R3, RZ, 0x15, R3 ;  /* 0x00000015ff037819 */ /* 0x000fe80000011603 */
[----:B------:R-:W-:Y:S11]  /*6f80*/  LOP3.LUT P0, RZ, R3, 0x3, R66, 0x48, !PT ;  /* 0x0000000303ff7812 */ /* 0x000ff60007804842 */
[----:B------:R-:W-:Y:S02]  /*6f90*/  @!UPT UIADD3 URZ, UPT, UPT, URZ, URZ, URZ ;  /* 0x000000fffffff290 */ /* 0x000fe4000fffe0ff */
[----:B------:R-:W-:Y:S05]  /*6fa0*/  @!P0 BRA `(.L_x_124) ;  /* 0x0000000000408947 */ /* 0x000fea0003800000 */
[----:B------:R-:W2:Y:S01]  /*6fb0*/  LDCU.64 UR8, c[0x4][0x70] ;  /* 0x01000e00ff0877ac */ /* 0x000ea20008000a00 */
[----:B------:R-:W-:Y:S01]  /*6fc0*/  MOV R3, 0x0 ;  /* 0x0000000000037802 */ /* 0x000fe20000000f00 */
[----:B------:R-:W-:Y:S02]  /*6fd0*/  HFMA2 R12, -RZ, RZ, 0, 5.9604644775390625e-08 ;  /* 0x00000001ff0c7431 */ /* 0x000fe400000001ff */
[----:B------:R-:W-:Y:S02]  /*6fe0*/  IMAD.MOV.U32 R8, RZ, RZ, 0x192 ;  /* 0x00000192ff087424 */ /* 0x000fe400078e00ff */
[----:B------:R-:W-:Y:S01]  /*6ff0*/  IMAD.MOV.U32 R13, RZ, RZ, RZ ;  /* 0x000000ffff0d7224 */ /* 0x000fe200078e00ff */
[----:B------:R-:W5:Y:S01]  /*7000*/  LDCU.64 UR6, c[0x4][0x78] ;  /* 0x01000f00ff0677ac */ /* 0x000f620008000a00 */
[----:B---3--:R-:W3:Y:S01]  /*7010*/  LDC.64 R2, c[0x4][R3] ;  /* 0x0100000003027b82 */ /* 0x008ee20000000a00 */
[----:B------:R-:W4:Y:S01]  /*7020*/  LDCU.64 UR4, c[0x4][0x10] ;  /* 0x01000200ff0477ac */ /* 0x000f220008000a00 */
[----:B--2---:R-:W-:Y:S01]  /*7030*/  MOV R5, UR9 ;  /* 0x0000000900057c02 */ /* 0x004fe20008000f00 */
[----:B------:R-:W-:Y:S01]  /*7040*/  IMAD.U32 R4, RZ, RZ, UR8 ;  /* 0x00000008ff047e24 */ /* 0x000fe2000f8e00ff */
[----:B-----5:R-:W-:Y:S01]  /*7050*/  MOV R7, UR7 ;  /* 0x0000000700077c02 */ /* 0x020fe20008000f00 */
[----:B------:R-:W-:Y:S01]  /*7060*/  IMAD.U32 R6, RZ, RZ, UR6 ;  /* 0x00000006ff067e24 */ /* 0x000fe2000f8e00ff */
[----:B----4-:R-:W-:Y:S01]  /*7070*/  MOV R11, UR5 ;  /* 0x00000005000b7c02 */ /* 0x010fe20008000f00 */
[----:B------:R-:W-:Y:S02]  /*7080*/  IMAD.U32 R10, RZ, RZ, UR4 ;  /* 0x00000004ff0a7e24 */ /* 0x000fe4000f8e00ff */
[----:B------:R-:W-:Y:S07]  /*7090*/  LEPC R20, `(.L_x_124) ;  /* 0x000000001014794e */ /* 0x000fee0000000000 */
[----:B-1-3--:R-:W-:Y:S05]  /*70a0*/  CALL.ABS.NOINC R2 ;  /* 0x0000000002007343 */ /* 0x00afea0003c00000 */
.L_x_124:
[----:B------:R-:W-:Y:S01]  /*70b0*/  ISETP.NE.AND P6, PT, R78, RZ, PT ;  /* 0x000000ff4e00720c */ /* 0x000fe20003fc5270 */
[----:B------:R-:W-:Y:S05]  /*70c0*/  WARPSYNC.ALL ;  /* 0x0000000000007948 */ /* 0x000fea0003800000 */
[----:B------:R-:W-:Y:S01]  /*70d0*/  R2UR UR4, R34 ;  /* 0x00000000220472ca */ /* 0x000fe200000e0000 */
[--C-:B----4-:R-:W-:Y:S01]  /*70e0*/  HADD2.F32 R20, -RZ, R40.reuse.H0_H0 ;  /* 0x20000028ff147230 */ /* 0x110fe20000004100 */
[----:B------:R-:W-:Y:S01]  /*70f0*/  ISETP.NE.AND P0, PT, R72, RZ, PT ;  /* 0x000000ff4800720c */ /* 0x000fe20003f05270 */
[----:B------:R-:W-:Y:S01]  /*7100*/  HADD2.F32 R21, -RZ, R40.H1_H1 ;  /* 0x30000028ff157230 */ /* 0x000fe20000004100 */
[----:B------:R-:W-:Y:S01]  /*7110*/  MOV R82, UR51 ;  /* 0x0000003300527c02 */ /* 0x000fe20008000f00 */
[--C-:B------:R-:W-:Y:S01]  /*7120*/  HADD2.F32 R36, -RZ, R41.reuse.H1_H1 ;  /* 0x30000029ff247230 */ /* 0x100fe20000004100 */
[----:B------:R-:W-:Y:S01]  /*7130*/  MOV R83, UR37 ;  /* 0x0000002500537c02 */ /* 0x000fe20008000f00 */
[----:B-1----:R-:W-:Y:S01]  /*7140*/  HADD2.F32 R37, -RZ, R48.H0_H0 ;  /* 0x20000030ff257230 */ /* 0x002fe20000004100 */
[----:B------:R-:W-:Y:S01]  /*7150*/  @P6 LEA R82, R82, UR48, 0x3 ;  /* 0x0000003052526c11 */ /* 0x000fe2000f8e18ff */
[----:B------:R-:W-:Y:S01]  /*7160*/  BSSY.RECONVERGENT B0, `(.L_x_125) ;  /* 0x0000052000007945 */ /* 0x000fe20003800200 */
[----:B------:R-:W-:Y:S02]  /*7170*/  @P6 SHF.L.U32 R88, R71, 0x1f, RZ ;  /* 0x0000001f47586819 */ /* 0x000fe400000006ff */
[----:B------:R-:W-:Y:S01]  /*7180*/  @P6 IADD3 R82, PT, PT, R82, 0x60, RZ ;  /* 0x0000006052526810 */ /* 0x000fe20007ffe0ff */
[----:B---3--:R-:W1:Y:S03]  /*7190*/  LDTM.x16 R4, tmem[UR4+0x10] ;  /* 0x00001004000479ee */ /* 0x008e660008240000 */
[----:B------:R-:W-:Y:S02]  /*71a0*/  @P6 PRMT R82, R83, 0x654, R82 ;  /* 0x0000065453526816 */ /* 0x000fe40000000052 */
[----:B------:R-:W-:Y:S01]  /*71b0*/  LEA R83, R38, UR48, 0x3 ;  /* 0x0000003026537c11 */ /* 0x000fe2000f8e18ff */
[C---:B-1----:R-:W-:Y:S01]  /*71c0*/  FMUL R0, R32.reuse, R4 ;  /* 0x0000000420007220 */ /* 0x042fe20000400000 */
[C---:B------:R-:W-:Y:S01]  /*71d0*/  FMUL R2, R32.reuse, R5 ;  /* 0x0000000520027220 */ /* 0x040fe20000400000 */
[C---:B------:R-:W-:Y:S01]  /*71e0*/  FMUL R3, R32.reuse, R6 ;  /* 0x0000000620037220 */ /* 0x040fe20000400000 */
[C---:B------:R-:W-:Y:S01]  /*71f0*/  FMUL R7, R32.reuse, R7 ;  /* 0x0000000720077220 */ /* 0x040fe20000400000 */
[C---:B------:R-:W-:Y:S01]  /*7200*/  FFMA R0, R35.reuse, R20, R0 ;  /* 0x0000001423007223 */ /* 0x040fe20000000000 */
[----:B------:R-:W-:Y:S02]  /*7210*/  HADD2.F32 R20, -RZ, R41.H0_H0 ;  /* 0x20000029ff147230 */ /* 0x000fe40000004100 */
[C---:B------:R-:W-:Y:S01]  /*7220*/  FFMA R2, R35.reuse, R21, R2 ;  /* 0x0000001523027223 */ /* 0x040fe20000000002 */
[C---:B------:R-:W-:Y:S01]  /*7230*/  FMUL R4, R32.reuse, R8 ;  /* 0x0000000820047220 */ /* 0x040fe20000400000 */
[C---:B------:R-:W-:Y:S01]  /*7240*/  FMUL R5, R32.reuse, R9 ;  /* 0x0000000920057220 */ /* 0x040fe20000400000 */
[--C-:B------:R-:W-:Y:S02]  /*7250*/  HADD2.F32 R21, -RZ, R43.reuse.H0_H0 ;  /* 0x2000002bff157230 */ /* 0x100fe40000004100 */
[C---:B------:R-:W-:Y:S01]  /*7260*/  FFMA R3, R35.reuse, R20, R3 ;  /* 0x0000001423037223 */ /* 0x040fe20000000003 */
[--C-:B------:R-:W-:Y:S02]  /*7270*/  HADD2.F32 R20, -RZ, R42.reuse.H0_H0 ;  /* 0x2000002aff147230 */ /* 0x100fe40000004100 */
[C---:B------:R-:W-:Y:S01]  /*7280*/  FFMA R7, R35.reuse, R36, R7 ;  /* 0x0000002423077223 */ /* 0x040fe20000000007 */
[C---:B------:R-:W-:Y:S01]  /*7290*/  FMUL R6, R32.reuse, R10 ;  /* 0x0000000a20067220 */ /* 0x040fe20000400000 */
[----:B------:R-:W-:Y:S02]  /*72a0*/  HADD2.F32 R36, -RZ, R43.H1_H1 ;  /* 0x3000002bff247230 */ /* 0x000fe40000004100 */
[C---:B------:R-:W-:Y:S01]  /*72b0*/  FMUL R11, R32.reuse, R11 ;  /* 0x0000000b200b7220 */ /* 0x040fe20000400000 */
[C---:B------:R-:W-:Y:S01]  /*72c0*/  FFMA R4, R35.reuse, R20, R4 ;  /* 0x0000001423047223 */ /* 0x040fe20000000004 */
[----:B------:R-:W-:Y:S02]  /*72d0*/  HADD2.F32 R20, -RZ, R42.H1_H1 ;  /* 0x3000002aff147230 */ /* 0x000fe40000004100 */
[C---:B------:R-:W-:Y:S01]  /*72e0*/  FMUL R8, R32.reuse, R12 ;  /* 0x0000000c20087220 */ /* 0x040fe20000400000 */
[C---:B------:R-:W-:Y:S01]  /*72f0*/  FMUL R9, R32.reuse, R13 ;  /* 0x0000000d20097220 */ /* 0x040fe20000400000 */
[C---:B------:R-:W-:Y:S01]  /*7300*/  FMUL R10, R32.reuse, R14 ;  /* 0x0000000e200a7220 */ /* 0x040fe20000400000 */
[C---:B------:R-:W-:Y:S01]  /*7310*/  FMUL R15, R32.reuse, R15 ;  /* 0x0000000f200f7220 */ /* 0x040fe20000400000 */
[C---:B------:R-:W-:Y:S01]  /*7320*/  FFMA R5, R35.reuse, R20, R5 ;  /* 0x0000001423057223 */ /* 0x040fe20000000005 */
[----:B------:R-:W-:Y:S02]  /*7330*/  HADD2.F32 R20, -RZ, R48.H1_H1 ;  /* 0x30000030ff147230 */ /* 0x000fe40000004100 */
[C---:B------:R-:W-:Y:S01]  /*7340*/  FFMA R6, R35.reuse, R21, R6 ;  /* 0x0000001523067223 */ /* 0x040fe20000000006 */
[C---:B------:R-:W-:Y:S01]  /*7350*/  FFMA R11, R35.reuse, R36, R11 ;  /* 0x00000024230b7223 */ /* 0x040fe2000000000b */
[C---:B------:R-:W-:Y:S01]  /*7360*/  FFMA R8, R35.reuse, R37, R8 ;  /* 0x0000002523087223 */ /* 0x040fe20000000008 */
[--C-:B------:R-:W-:Y:S02]  /*7370*/  HADD2.F32 R21, -RZ, R49.reuse.H0_H0 ;  /* 0x20000031ff157230 */ /* 0x100fe40000004100 */
[C---:B------:R-:W-:Y:S01]  /*7380*/  FFMA R9, R35.reuse, R20, R9 ;  /* 0x0000001423097223 */ /* 0x040fe20000000009 */
[----:B------:R-:W-:Y:S02]  /*7390*/  HADD2.F32 R20, -RZ, R49.H1_H1 ;  /* 0x30000031ff147230 */ /* 0x000fe40000004100 */
[C---:B------:R-:W-:Y:S01]  /*73a0*/  FMUL R12, R32.reuse, R16 ;  /* 0x00000010200c7220 */ /* 0x040fe20000400000 */
[C---:B------:R-:W-:Y:S01]  /*73b0*/  FMUL R13, R32.reuse, R17 ;  /* 0x00000011200d7220 */ /* 0x040fe20000400000 */
[C---:B------:R-:W-:Y:S01]  /*73c0*/  FFMA R10, R35.reuse, R21, R10 ;  /* 0x00000015230a7223 */ /* 0x040fe2000000000a */
[--C-:B------:R-:W-:Y:S02]  /*73d0*/  HADD2.F32 R21, -RZ, R50.reuse.H0_H0 ;  /* 0x20000032ff157230 */ /* 0x100fe40000004100 */
[C---:B------:R-:W-:Y:S01]  /*73e0*/  FFMA R15, R35.reuse, R20, R15 ;  /* 0x00000014230f7223 */ /* 0x040fe2000000000f */
[----:B------:R-:W-:Y:S02]  /*73f0*/  HADD2.F32 R20, -RZ, R50.H1_H1 ;  /* 0x30000032ff147230 */ /* 0x000fe40000004100 */
[C---:B------:R-:W-:Y:S01]  /*7400*/  FMUL R14, R32.reuse, R18 ;  /* 0x00000012200e7220 */ /* 0x040fe20000400000 */
[--C-:B------:R-:W-:Y:S02]  /*7410*/  HADD2.F32 R37, -RZ, R51.reuse.H0_H0 ;  /* 0x20000033ff257230 */ /* 0x100fe40000004100 */
[----:B------:R-:W-:Y:S01]  /*7420*/  FMUL R19, R32, R19 ;  /* 0x0000001320137220 */ /* 0x000fe20000400000 */
[----:B------:R-:W-:Y:S01]  /*7430*/  HADD2.F32 R36, -RZ, R51.H1_H1 ;  /* 0x30000033ff247230 */ /* 0x000fe20000004100 */
        /* <DEDUP_REMOVED lines=22> */
[----:B------:R-:W-:Y:S02]  /*75a0*/  UIADD3 UR12, UP0, UPT, UR52, 0x680, URZ ;  /* 0x00000680340c7890 */ /* 0x000fe4000ff1e0ff */
[----:B------:R-:W-:Y:S02]  /*75b0*/  UIADD3 UR9, UPT, UPT, UR41, 0x10, URZ ;  /* 0x0000001029097890 */ /* 0x000fe4000fffe0ff */
[----:B------:R-:W-:Y:S02]  /*75c0*/  UIADD3 UR8, UPT, UPT, UR48, 0x1200, URZ ;  /* 0x0000120030087890 */ /* 0x000fe4000fffe0ff */
[----:B------:R-:W-:Y:S01]  /*75d0*/  UIADD3.X UR13, UPT, UPT, URZ, UR53, URZ, UP0, !UPT ;  /* 0x00000035ff0d7290 */ /* 0x000fe200087fe4ff */
[----:B------:R-:W-:Y:S01]  /*75e0*/  UMOV UR10, UR42 ;  /* 0x0000002a000a7c82 */ /* 0x000fe20008000000 */
[----:B------:R-:W-:Y:S01]  /*75f0*/  UMOV UR11, UR36 ;  /* 0x00000024000b7c82 */ /* 0x000fe20008000000 */
[----:B------:R-:W-:Y:S02]  /*7600*/  UIADD3 UR5, UPT, UPT, UR41, 0x50, URZ ;  /* 0x0000005029057890 */ /* 0x000fe4000fffe0ff */
[----:B------:R-:W-:Y:S01]  /*7610*/  UIADD3 UR4, UPT, UPT, UR48, 0x1a00, URZ ;  /* 0x00001a0030047890 */ /* 0x000fe2000fffe0ff */
[----:B------:R-:W-:Y:S03]  /*7620*/  UMOV UR6, UR42 ;  /* 0x0000002a00067c82 */ /* 0x000fe60008000000 */
[----:B------:R2:W-:Y:S01]  /*7630*/  UTMASTG.3D [UR8], [UR12] ;  /* 0x000000080c0073b5 */ /* 0x0005e20008010000 */
[----:B------:R-:W-:Y:S04]  /*7640*/  UMOV UR7, UR36 ;  /* 0x0000002400077c82 */ /* 0x000fe80008000000 */
[----:B------:R2:W-:Y:S01]  /*7650*/  UTMASTG.3D [UR4], [UR12] ;  /* 0x000000040c0073b5 */ /* 0x0005e20008010000 */
[----:B------:R0:W-:Y:S01]  /*7660*/  UTMACMDFLUSH ;  /* 0x00000000000079b7 */ /* 0x0001e20000000000 */
[----:B--2---:R-:W-:Y:S04]  /*7670*/  DEPBAR.LE SB0, 0x1 ;  /* 0x000080400000791a */ /* 0x004fe80000000000 */
.L_x_126:
[----:B------:R-:W-:Y:S05]  /*7680*/  BSYNC.RECONVERGENT B0 ;  /* 0x0000000000007941 */ /* 0x000fea0003800200 */
.L_x_125:
[----:B------:R-:W-:Y:S01]  /*7690*/  BAR.SYNC.DEFER_BLOCKING 0x1, 0x80 ;  /* 0x0042000000007b1d */ /* 0x000fe20000010000 */
[----:B------:R-:W-:Y:S04]  /*76a0*/  UIADD3 UR40, UPT, UPT, UR51, 0x1, URZ ;  /* 0x0000000133287890 */ /* 0x000fe8000fffe0ff */
[----:B------:R-:W-:Y:S04]  /*76b0*/  UISETP.NE.AND UP0, UPT, UR40, 0x4, UPT ;  /* 0x000000042800788c */ /* 0x000fe8000bf05270 */
[----:B------:R-:W-:Y:S01]  /*76c0*/  USEL UR40, UR40, URZ, UP0 ;  /* 0x000000ff28287287 */ /* 0x000fe20008000000 */
[----:B------:R2:W-:Y:S01]  /*76d0*/  @P6 SYNCS.ARRIVE.TRANS64.RED.A1T0 RZ, [R82+URZ], RZ ;  /* 0x000000ff52ff69a7 */ /* 0x0005e200081004ff */
[----:B------:R-:W-:Y:S01]  /*76e0*/  BSSY B1, `(.L_x_127) ;  /* 0x0000013000017945 */ /* 0x000fe20003800000 */
[----:B------:R-:W3:Y:S02]  /*76f0*/  @P6 SYNCS.PHASECHK.TRANS64.TRYWAIT P0, [R83+URZ+0x40], R88 ;  /* 0x00004058530065a7 */ /* 0x000ee400080011ff */
[----:B---3--:R-:W-:Y:S01]  /*7700*/  @P6 SEL R39, RZ, 0x1, !P0 ;  /* 0x00000001ff276807 */ /* 0x008fe20004000000 */
[----:B--2---:R-:W-:Y:S06]  /*7710*/  @!P6 BRA `(.L_x_128) ;  /* 0x00000000003ce947 */ /* 0x004fec0003800000 */
[----:B------:R-:W-:Y:S01]  /*7720*/  ISETP.NE.AND P1, PT, R80, RZ, PT ;  /* 0x000000ff5000720c */ /* 0x000fe20003f25270 */
[----:B------:R-:W-:Y:S01]  /*7730*/  BSSY B0, `(.L_x_129) ;  /* 0x0000009000007945 */ /* 0x000fe20003800000 */
[----:B------:R-:W-:Y:S11]  /*7740*/  ISETP.NE.AND P0, PT, R39, RZ, PT ;  /* 0x000000ff2700720c */ /* 0x000ff60003f05270 */
[----:B------:R-:W-:Y:S05]  /*7750*/  @P1 IMAD R2, R38, 0x1000, R77 ;  /* 0x0000100026021824 */ /* 0x000fea00078e024d */
[----:B------:R-:W-:Y:S05]  /*7760*/  @P1 IADD3 R0, PT, PT, R2, UR48, RZ ;  /* 0x0000003002001c10 */ /* 0x000fea000fffe0ff */
[----:B------:R-:W-:Y:S01]  /*7770*/  @P1 IMAD.IADD R0, R81, 0x1, R0 ;  /* 0x0000000151001824 */ /* 0x000fe200078e0200 */
[----:B------:R-:W-:Y:S06]  /*7780*/  @P0 BRA `(.L_x_130) ;  /* 0x00000000000c0947 */ /* 0x000fec0003800000 */
[----:B------:R-:W-:Y:S04]  /*7790*/  SHF.L.U32 R4, R71, 0x1f, RZ ;  /* 0x0000001f47047819 */ /* 0x000fe800000006ff */
[----:B------:R-:W2:Y:S02]  /*77a0*/  SYNCS.PHASECHK.TRANS64.TRYWAIT P0, [R83+URZ+0x40], R4 ;  /* 0x00004004530075a7 */ /* 0x000ea400080011ff */
[----:B--2---:R-:W-:Y:S05]  /*77b0*/  @!P0 BRA `(.L_x_131) ;  /* 0x0000001c00f08947 */ /* 0x004fea0003800000 */
.L_x_130:
[----:B------:R-:W-:Y:S05]  /*77c0*/  BSYNC B0 ;  /* 0x0000000000007941 */ /* 0x000fea0003800000 */
.L_x_129:
[----:B------:R-:W-:Y:S02]  /*77d0*/  ISETP.NE.AND P0, PT, R80, RZ, PT ;  /* 0x000000ff5000720c */ /* 0x000fe40003f05270 */
[----:B------:R-:W-:Y:S11]  /*77e0*/  IADD3 R38, PT, PT, R38, 0x1, RZ ;  /* 0x0000000126267810 */ /* 0x000ff60007ffe0ff */
[----:B------:R3:W4:Y:S04]  /*77f0*/  @P0 LDS.128 R40, [R2+UR48+0x200] ;  /* 0x0002003002280984 */ /* 0x0007280008000c00 */
[----:B------:R3:W1:Y:S02]  /*7800*/  @P0 LDS.128 R48, [R0+0x200] ;  /* 0x0002000000300984 */ /* 0x0006640000000c00 */
.L_x_128:
[----:B------:R-:W-:Y:S05]  /*7810*/  BSYNC B1 ;  /* 0x0000000000017941 */ /* 0x000fea0003800000 */
.L_x_127:
[----:B------:R-:W-:Y:S05]  /*7820*/  VIADD R3, R34, 0x20 ;  /* 0x0000002022037836 */ /* 0x000fea0000000000 */
[----:B------:R-:W-:Y:S04]  /*7830*/  SHF.R.U32.HI R3, RZ, 0x15, R3 ;  /* 0x00000015ff037819 */ /* 0x000fe80000011603 */
[----:B------:R-:W-:Y:S11]  /*7840*/  LOP3.LUT P0, RZ, R3, 0x3, R66, 0x48, !PT ;  /* 0x0000000303ff7812 */ /* 0x000ff60007804842 */
[----:B------:R-:W-:Y:S02]  /*7850*/  @!UPT UIADD3 URZ, UPT, UPT, URZ, URZ, URZ ;  /* 0x000000fffffff290 */ /* 0x000fe4000fffe0ff */
[----:B------:R-:W-:Y:S05]  /*7860*/  @!P0 BRA `(.L_x_132) ;  /* 0x0000000000408947 */ /* 0x000fea0003800000 */
[----:B------:R-:W5:Y:S01]  /*7870*/  LDCU.64 UR8, c[0x4][0x70] ;  /* 0x01000e00ff0877ac */ /* 0x000f620008000a00 */
[----:B------:R-:W-:Y:S01]  /*7880*/  MOV R3, 0x0 ;  /* 0x0000000000037802 */ /* 0x000fe20000000f00 */
[----:B------:R-:W-:Y:S02]  /*7890*/  HFMA2 R12, -RZ, RZ, 0, 5.9604644775390625e-08 ;  /* 0x00000001ff0c7431 */ /* 0x000fe400000001ff */
[----:B------:R-:W-:Y:S02]  /*78a0*/  IMAD.MOV.U32 R8, RZ, RZ, 0x192 ;  /* 0x00000192ff087424 */ /* 0x000fe400078e00ff */
[----:B------:R-:W-:Y:S01]  /*78b0*/  IMAD.MOV.U32 R13, RZ, RZ, RZ ;  /* 0x000000ffff0d7224 */ /* 0x000fe200078e00ff */
[----:B------:R-:W4:Y:S01]  /*78c0*/  LDCU.64 UR6, c[0x4][0x78] ;  /* 0x01000f00ff0677ac */ /* 0x000f220008000a00 */
[----:B---3--:R-:W3:Y:S01]  /*78d0*/  LDC.64 R2, c[0x4][R3] ;  /* 0x0100000003027b82 */ /* 0x008ee20000000a00 */
[----:B------:R-:W1:Y:S01]  /*78e0*/  LDCU.64 UR4, c[0x4][0x10] ;  /* 0x01000200ff0477ac */ /* 0x000e620008000a00 */
[----:B-----5:R-:W-:Y:S01]  /*78f0*/  MOV R5, UR9 ;  /* 0x0000000900057c02 */ /* 0x020fe20008000f00 */
[----:B--2---:R-:W-:Y:S01]  /*7900*/  IMAD.U32 R4, RZ, RZ, UR8 ;  /* 0x00000008ff047e24 */ /* 0x004fe2000f8e00ff */
[----:B----4-:R-:W-:Y:S01]  /*7910*/  MOV R7, UR7 ;  /* 0x0000000700077c02 */ /* 0x010fe20008000f00 */
[----:B------:R-:W-:Y:S01]  /*7920*/  IMAD.U32 R6, RZ, RZ, UR6 ;  /* 0x00000006ff067e24 */ /* 0x000fe2000f8e00ff */
[----:B-1----:R-:W-:Y:S01]  /*7930*/  MOV R11, UR5 ;  /* 0x00000005000b7c02 */ /* 0x002fe20008000f00 */
[----:B------:R-:W-:Y:S02]  /*7940*/  IMAD.U32 R10, RZ, RZ, UR4 ;  /* 0x00000004ff0a7e24 */ /* 0x000fe4000f8e00ff */
[----:B------:R-:W-:Y:S07]  /*7950*/  LEPC R20, `(.L_x_132) ;  /* 0x000000001014794e */ /* 0x000fee0000000000 */
[----:B---3--:R-:W-:Y:S05]  /*7960*/  CALL.ABS.NOINC R2 ;  /* 0x0000000002007343 */ /* 0x008fea0003c00000 */
.L_x_132:
        /* <DEDUP_REMOVED lines=8> */
[----:B--2---:R-:W-:Y:S01]  /*79f0*/  MOV R83, UR37 ;  /* 0x0000002500537c02 */ /* 0x004fe20008000f00 */
[----:B-1----:R-:W-:Y:S01]  /*7a00*/  HADD2.F32 R37, -RZ, R48.H0_H0 ;  /* 0x20000030ff257230 */ /* 0x002fe20000004100 */
[----:B------:R-:W-:Y:S01]  /*7a10*/  @P6 LEA R82, R82, UR48, 0x3 ;  /* 0x0000003052526c11 */ /* 0x000fe2000f8e18ff */
[----:B------:R-:W-:Y:S01]  /*7a20*/  BSSY.RECONVERGENT B0, `(.L_x_133) ;  /* 0x0000052000007945 */ /* 0x000fe20003800200 */
[----:B------:R-:W-:Y:S02]  /*7a30*/  LEA R88, R38, UR48, 0x3 ;  /* 0x0000003026587c11 */ /* 0x000fe4000f8e18ff */
[----:B------:R-:W-:Y:S01]  /*7a40*/  @P6 IADD3 R82, PT, PT, R82, 0x60, RZ ;  /* 0x0000006052526810 */ /* 0x000fe20007ffe0ff */
[----:B------:R-:W3:Y:S03]  /*7a50*/  LDTM.x16 R4, tmem[UR4+0x20] ;  /* 0x00002004000479ee */ /* 0x000ee60008240000 */
[----:B------:R-:W-:Y:S02]  /*7a60*/  @P6 PRMT R82, R83, 0x654, R82 ;  /* 0x0000065453526816 */ /* 0x000fe40000000052 */
[----:B------:R-:W-:Y:S01]  /*7a70*/  @P6 SHF.L.U32 R83, R71, 0x1f, RZ ;  /* 0x0000001f47536819 */ /* 0x000fe200000006ff */
[C---:B---3--:R-:W-:Y:S01]  /*7a80*/  FMUL R0, R32.reuse, R4 ;  /* 0x0000000420007220 */ /* 0x048fe20000400000 */
        /* <DEDUP_REMOVED lines=75> */
.L_x_134:
[----:B------:R-:W-:Y:S05]  /*7f40*/  BSYNC.RECONVERGENT B0 ;  /* 0x0000000000007941 */ /* 0x000fea0003800200 */
.L_x_133:
        /* <DEDUP_REMOVED lines=19> */
.L_x_138:
[----:B------:R-:W-:Y:S05]  /*8080*/  BSYNC B0 ;  /* 0x0000000000007941 */ /* 0x000fea0003800000 */
.L_x_137:
[----:B------:R-:W-:Y:S11]  /*8090*/  ISETP.NE.AND P0, PT, R80, RZ, PT ;  /* 0x000000ff5000720c */ /* 0x000ff60003f05270 */
[----:B------:R-:W-:Y:S02]  /*80a0*/  @!UPT UIADD3 URZ, UPT, UPT, URZ, URZ, URZ ;  /* 0x000000fffffff290 */ /* 0x000fe4000fffe0ff */
[----:B------:R3:W4:Y:S04]  /*80b0*/  @P0 LDS.128 R40, [R38+UR48+0x200] ;  /* 0x0002003026280984 */ /* 0x0007280008000c00 */
[----:B------:R3:W1:Y:S02]  /*80c0*/  @P0 LDS.128 R48, [R81+0x200] ;  /* 0x0002000051300984 */ /* 0x0006640000000c00 */
.L_x_136:
[----:B------:R-:W-:Y:S05]  /*80d0*/  BSYNC B1 ;  /* 0x0000000000017941 */ /* 0x000fea0003800000 */
.L_x_135:
        /* <DEDUP_REMOVED lines=11> */
[----:B------:R-:W1:Y:S01]  /*8190*/  LDC.64 R2, c[0x4][R3] ;  /* 0x0100000003027b82 */ /* 0x000e620000000a00 */
[----:B------:R-:W3:Y:S01]  /*81a0*/  LDCU.64 UR4, c[0x4][0x10] ;  /* 0x01000200ff0477ac */ /* 0x000ee20008000a00 */
[----:B--2---:R-:W-:Y:S01]  /*81b0*/  MOV R5, UR9 ;  /* 0x0000000900057c02 */ /* 0x004fe20008000f00 */
[----:B------:R-:W-:Y:S01]  /*81c0*/  IMAD.U32 R4, RZ, RZ, UR8 ;  /* 0x00000008ff047e24 */ /* 0x000fe2000f8e00ff */
[----:B-----5:R-:W-:Y:S01]  /*81d0*/  MOV R7, UR7 ;  /* 0x0000000700077c02 */ /* 0x020fe20008000f00 */
[----:B------:R-:W-:Y:S01]  /*81e0*/  IMAD.U32 R6, RZ, RZ, UR6 ;  /* 0x00000006ff067e24 */ /* 0x000fe2000f8e00ff */
[----:B---3--:R-:W-:Y:S01]  /*81f0*/  MOV R11, UR5 ;  /* 0x00000005000b7c02 */ /* 0x008fe20008000f00 */
[----:B------:R-:W-:Y:S02]  /*8200*/  IMAD.U32 R10, RZ, RZ, UR4 ;  /* 0x00000004ff0a7e24 */ /* 0x000fe4000f8e00ff */
[----:B------:R-:W-:Y:S07]  /*8210*/  LEPC R20, `(.L_x_140) ;  /* 0x000000001014794e */ /* 0x000fee0000000000 */
[----:B-1--4-:R-:W-:Y:S05]  /*8220*/  CALL.ABS.NOINC R2 ;  /* 0x0000000002007343 */ /* 0x012fea0003c00000 */
.L_x_140:
[----:B------:R-:W-:Y:S01]  /*8230*/  ISETP.NE.AND P0, PT, R72, RZ, PT ;  /* 0x000000ff4800720c */ /* 0x000fe20003f05270 */
[----:B------:R-:W-:Y:S05]  /*8240*/  WARPSYNC.ALL ;  /* 0x0000000000007948 */ /* 0x000fea0003800000 */
[----:B------:R-:W-:Y:S01]  /*8250*/  R2UR UR4, R34 ;  /* 0x00000000220472ca */ /* 0x000fe200000e0000 */
[--C-:B----4-:R-:W-:Y:S01]  /*8260*/  HADD2.F32 R20, -RZ, R40.reuse.H0_H0 ;  /* 0x20000028ff147230 */ /* 0x110fe20000004100 */
[----:B------:R-:W-:Y:S01]  /*8270*/  IADD3 R74, PT, PT, R74, 0xd0, RZ ;  /* 0x000000d04a4a7810 */ /* 0x000fe20007ffe0ff */
[----:B------:R-:W-:Y:S01]  /*8280*/  HADD2.F32 R36, -RZ, R40.H1_H1 ;  /* 0x30000028ff247230 */ /* 0x000fe20000004100 */
[----:B------:R-:W-:Y:S01]  /*8290*/  BSSY.RECONVERGENT B0, `(.L_x_141) ;  /* 0x0000053000007945 */ /* 0x000fe20003800200 */
[--C-:B------:R-:W-:Y:S01]  /*82a0*/  HADD2.F32 R21, -RZ, R41.reuse.H0_H0 ;  /* 0x20000029ff157230 */ /* 0x100fe20000004100 */
[----:B------:R-:W-:Y:S01]  /*82b0*/  LOP3.LUT R74, R74, 0xfefffff8, RZ, 0xc0, !PT ;  /* 0xfefffff84a4a7812 */ /* 0x000fe200078ec0ff */
[----:B---3--:R-:W-:Y:S02]  /*82c0*/  HADD2.F32 R38, -RZ, R41.H1_H1 ;  /* 0x30000029ff267230 */ /* 0x008fe40000004100 */
[--C-:B------:R-:W-:Y:S02]  /*82d0*/  HADD2.F32 R37, -RZ, R42.reuse.H0_H0 ;  /* 0x2000002aff257230 */ /* 0x100fe40000004100 */
[----:B------:R-:W-:Y:S02]  /*82e0*/  HADD2.F32 R40, -RZ, R42.H1_H1 ;  /* 0x3000002aff287230 */ /* 0x000fe40000004100 */
[----:B------:R-:W2:Y:S01]  /*82f0*/  LDTM.x16 R4, tmem[UR4+0x30] ;  /* 0x00003004000479ee */ /* 0x000ea20008240000 */
[----:B------:R-:W-:Y:S01]  /*8300*/  NOP ;  /* 0x0000000000007918 */ /* 0x000fe20000000000 */
[----:B--2---:R2:W-:Y:S01]  /*8310*/  SYNCS.ARRIVE.TRANS64.RED.A1T0 RZ, [R74+URZ], RZ ;  /* 0x000000ff4aff79a7 */ /* 0x0045e200081004ff */
[--C-:B------:R-:W-:Y:S02]  /*8320*/  HADD2.F32 R39, -RZ, R43.reuse.H0_H0 ;  /* 0x2000002bff277230 */ /* 0x100fe40000004100 */
[----:B------:R-:W-:Y:S02]  /*8330*/  HADD2.F32 R42, -RZ, R43.H1_H1 ;  /* 0x3000002bff2a7230 */ /* 0x000fe40000004100 */
[--C-:B-1----:R-:W-:Y:S02]  /*8340*/  HADD2.F32 R41, -RZ, R48.reuse.H0_H0 ;  /* 0x20000030ff297230 */ /* 0x102fe40000004100 */
[----:B------:R-:W-:Y:S02]  /*8350*/  HADD2.F32 R43, -RZ, R48.H1_H1 ;  /* 0x30000030ff2b7230 */ /* 0x000fe40000004100 */
[--C-:B------:R-:W-:Y:S02]  /*8360*/  HADD2.F32 R44, -RZ, R49.reuse.H0_H0 ;  /* 0x20000031ff2c7230 */ /* 0x100fe40000004100 */
[----:B------:R-:W-:Y:S02]  /*8370*/  HADD2.F32 R46, -RZ, R49.H1_H1 ;  /* 0x30000031ff2e7230 */ /* 0x000fe40000004100 */
[--C-:B------:R-:W-:Y:S02]  /*8380*/  HADD2.F32 R45, -RZ, R50.reuse.H0_H0 ;  /* 0x20000032ff2d7230 */ /* 0x100fe40000004100 */
[----:B------:R-:W-:Y:S02]  /*8390*/  HADD2.F32 R48, -RZ, R50.H1_H1 ;  /* 0x30000032ff307230 */ /* 0x000fe40000004100 */
[--C-:B------:R-:W-:Y:S02]  /*83a0*/  HADD2.F32 R47, -RZ, R51.reuse.H0_H0 ;  /* 0x20000033ff2f7230 */ /* 0x100fe40000004100 */
[----:B------:R-:W-:Y:S02]  /*83b0*/  HADD2.F32 R50, -RZ, R51.H1_H1 ;  /* 0x30000033ff327230 */ /* 0x000fe40000004100 */
[C---:B------:R-:W-:Y:S01]  /*83c0*/  FMUL R4, R32.reuse, R4 ;  /* 0x0000000420047220 */ /* 0x040fe20000400000 */
[C---:B------:R-:W-:Y:S01]  /*83d0*/  FMUL R5, R32.reuse, R5 ;  /* 0x0000000520057220 */ /* 0x040fe20000400000 */
[C---:B------:R-:W-:Y:S01]  /*83e0*/  FMUL R6, R32.reuse, R6 ;  /* 0x0000000620067220 */ /* 0x040fe20000400000 */
[C---:B------:R-:W-:Y:S01]  /*83f0*/  FMUL R7, R32.reuse, R7 ;  /* 0x0000000720077220 */ /* 0x040fe20000400000 */
[C---:B------:R-:W-:Y:S01]  /*8400*/  FFMA R4, R35.reuse, R20, R4 ;  /* 0x0000001423047223 */ /* 0x040fe20000000004 */
        /* <DEDUP_REMOVED lines=21> */
[----:B------:R-:W-:Y:S01]  /*8560*/  FFMA R15, R35, R46, R15 ;  /* 0x0000002e230f7223 */ /* 0x000fe2000000000f */
        /* <DEDUP_REMOVED lines=20> */
[----:B-1----:R-:W1:Y:S02]  /*86b0*/  FENCE.VIEW.ASYNC.S ;  /* 0x00000000000073c6 */ /* 0x002e640000000000 */
[----:B-1----:R-:W-:Y:S06]  /*86c0*/  BAR.SYNC.DEFER_BLOCKING 0x1, 0x80 ;  /* 0x0042000000007b1d */ /* 0x002fec0000010000 */
        /* <DEDUP_REMOVED lines=14> */
[----:B-1----:R-:W-:Y:S04]  /*87b0*/  DEPBAR.LE SB0, 0x1 ;  /* 0x000080400000791a */ /* 0x002fe80000000000 */
.L_x_142:
[----:B------:R-:W-:Y:S05]  /*87c0*/  BSYNC.RECONVERGENT B0 ;  /* 0x0000000000007941 */ /* 0x000fea0003800200 */
.L_x_141:
[----:B------:R-:W-:Y:S01]  /*87d0*/  BAR.SYNC.DEFER_BLOCKING 0x1, 0x80 ;  /* 0x0042000000007b1d */ /* 0x000fe20000010000 */
[----:B------:R-:W-:Y:S01]  /*87e0*/  UISETP.NE.AND UP0, UPT, UR49, -0x4, UPT ;  /* 0xfffffffc3100788c */ /* 0x000fe2000bf05270 */
[----:B------:R-:W-:Y:S08]  /*87f0*/  IADD3 R0, PT, PT, R30, 0x1, RZ ;  /* 0x000000011e007810 */ /* 0x000ff00007ffe0ff */
[----:B------:R-:W-:Y:S05]  /*8800*/  BRA.U !UP0, `(.L_x_143) ;  /* 0x0000000108287547 */ /* 0x000fea000b800000 */
[----:B------:R-:W-:Y:S01]  /*8810*/  ISETP.NE.AND P0, PT, R78, RZ, PT ;  /* 0x000000ff4e00720c */ /* 0x000fe20003f05270 */
[----:B------:R-:W-:Y:S01]  /*8820*/  IMAD.U32 R3, RZ, RZ, UR51 ;  /* 0x00000033ff037e24 */ /* 0x000fe2000f8e00ff */
[----:B------:R-:W-:Y:S01]  /*8830*/  UIADD3 UR51, UPT, UPT, UR51, 0x1, URZ ;  /* 0x0000000133337890 */ /* 0x000fe2000fffe0ff */
[----:B------:R-:W-:Y:S03]  /*8840*/  IMAD.U32 R2, RZ, RZ, UR37 ;  /* 0x00000025ff027e24 */ /* 0x000fe6000f8e00ff */
[----:B------:R-:W-:Y:S04]  /*8850*/  UISETP.NE.AND UP0, UPT, UR51, 0x4, UPT ;  /* 0x000000043300788c */ /* 0x000fe8000bf05270 */
[----:B------:R-:W-:Y:S03]  /*8860*/  USEL UR51, UR51, URZ, UP0 ;  /* 0x000000ff33337287 */ /* 0x000fe60008000000 */
[----:B------:R-:W-:Y:S05]  /*8870*/  @P0 LEA R3, R3, UR48, 0x3 ;  /* 0x0000003003030c11 */ /* 0x000fea000f8e18ff */
[----:B------:R-:W-:Y:S05]  /*8880*/  @P0 VIADD R3, R3, 0x60 ;  /* 0x0000006003030836 */ /* 0x000fea0000000000 */
[----:B------:R-:W-:Y:S04]  /*8890*/  @P0 PRMT R2, R2, 0x654, R3 ;  /* 0x0000065402020816 */ /* 0x000fe80000000003 */
[----:B------:R1:W-:Y:S03]  /*88a0*/  @P0 SYNCS.ARRIVE.TRANS64.RED.A1T0 RZ, [R2+URZ], RZ ;  /* 0x000000ff02ff09a7 */ /* 0x0003e600081004ff */
.L_x_143:
[----:B------:R-:W-:Y:S01]  /*88b0*/  ISETP.NE.AND P2, PT, R73, RZ, PT ;  /* 0x000000ff4900720c */ /* 0x000fe20003f45270 */
[----:B------:R-:W-:Y:S01]  /*88c0*/  UIADD3 UR49, UPT, UPT, UR49, 0x4, URZ ;  /* 0x0000000431317890 */ /* 0x000fe2000fffe0ff */
[----:B------:R-:W-:Y:S01]  /*88d0*/  ISETP.NE.AND P0, PT, R76, 0x2, PT ;  /* 0x000000024c00780c */ /* 0x000fe20003f05270 */
[----:B------:R-:W-:Y:S01]  /*88e0*/  IMAD.IADD R20, R29, 0x1, R58 ;  /* 0x000000011d147824 */ /* 0x000fe200078e023a */
[----:B------:R-:W-:Y:S01]  /*88f0*/  ISETP.NE.AND P1, PT, R0, 0x4, PT ;  /* 0x000000040000780c */ /* 0x000fe20003f25270 */
[----:B------:R-:W-:Y:S01]  /*8900*/  IMAD.IADD R21, R31, 0x1, R60 ;  /* 0x000000011f157824 */ /* 0x000fe200078e023c */
[----:B-1----:R-:W-:Y:S02]  /*8910*/  SEL R2, RZ, 0x1, P0 ;  /* 0x00000001ff027807 */ /* 0x002fe40000000000 */
[----:B------:R-:W-:Y:S02]  /*8920*/  SEL R3, RZ, 0x1, P1 ;  /* 0x00000001ff037807 */ /* 0x000fe40000800000 */
[----:B------:R-:W-:Y:S02]  /*8930*/  LOP3.LUT R69, R69, R2, RZ, 0x3c, !PT ;  /* 0x0000000245457212 */ /* 0x000fe400078e3cff */
[----:B------:R-:W-:Y:S02]  /*8940*/  LOP3.LUT R70, R70, R3, RZ, 0x3c, !PT ;  /* 0x0000000346467212 */ /* 0x000fe400078e3cff */
[----:B------:R-:W-:Y:S02]  /*8950*/  @P2 R2UR UR36, R68 ;  /* 0x00000000442422ca */ /* 0x000fe400000e0000 */
[----:B------:R-:W-:Y:S02]  /*8960*/  SEL R76, R76, RZ, P0 ;  /* 0x000000ff4c4c7207 */ /* 0x000fe40000000000 */
[----:B------:R-:W-:Y:S01]  /*8970*/  SEL R30, R0, RZ, P1 ;  /* 0x000000ff001e7207 */ /* 0x000fe20000800000 */
[----:B------:R-:W-:Y:S10]  /*8980*/  @P2 BRA `(.L_x_144) ;  /* 0xffffffcc00d42947 */ /* 0x000ff4000383ffff */
[----:B------:R-:W-:-:S09]  /*8990*/  UISETP.NE.AND UP0, UPT, UR50, URZ, UPT ;  /* 0x000000ff3200728c */ /* 0x000fd2000bf05270 */
[----:B------:R-:W-:Y:S05]  /*89a0*/  BRA.U !UP0, `(.L_x_145) ;  /* 0x0000000108487547 */ /* 0x000fea000b800000 */
[----:B------:R-:W1:Y:S02]  /*89b0*/  LDCU.64 UR4, c[0x0][0x890] ;  /* 0x00011200ff0477ac */ /* 0x000e640008000a00 */
[----:B-1----:R-:W-:-:S04]  /*89c0*/  UISETP.NE.U32.AND UP0, UPT, UR4, URZ, UPT ;  /* 0x000000ff0400728c */ /* 0x002fc8000bf05070 */
[----:B------:R-:W-:-:S09]  /*89d0*/  UISETP.NE.AND.EX UP0, UPT, UR5, URZ, UPT, UP0 ;  /* 0x000000ff0500728c */ /* 0x000fd2000bf05300 */
[----:B------:R-:W-:Y:S05]  /*89e0*/  BRA.U UP0, `(.L_x_146) ;  /* 0x00000001000c7547 */ /* 0x000fea000b800000 */
[----:B------:R-:W-:-:S13]  /*89f0*/  FSETP.NEU.AND P0, PT, R35, RZ, PT ;  /* 0x000000ff2300720b */ /* 0x000fda0003f0d000 */
[----:B------:R-:W-:Y:S05]  /*8a00*/  @!P0 EXIT ;  /* 0x000000000000894d */ /* 0x000fea0003800000 */
[----:B------:R-:W-:Y:S05]  /*8a10*/  BRA `(.L_x_145) ;  /* 0x00000000002c7947 */ /* 0x000fea0003800000 */
.L_x_146:
[----:B------:R-:W-:Y:S01]  /*8a20*/  ISETP.NE.AND P0, PT, R75, RZ, PT ;  /* 0x000000ff4b00720c */ /* 0x000fe20003f05270 */
[----:B------:R-:W-:-:S12]  /*8a30*/  BSSY.RECONVERGENT B0, `(.L_x_145) ;  /* 0x0000009000007945 */ /* 0x000fd80003800200 */
[----:B------:R-:W-:Y:S05]  /*8a40*/  @P0 BRA `(.L_x_147) ;  /* 0x0000000000140947 */ /* 0x000fea0003800000 */
[----:B------:R-:W1:Y:S02]  /*8a50*/  LDCU.64 UR4, c[0x0][0x888] ;  /* 0x00011100ff0477ac */ /* 0x000e640008000a00 */
[----:B-1----:R-:W-:-:S04]  /*8a60*/  ISETP.NE.U32.AND P0, PT, RZ, UR4, PT ;  /* 0x00000004ff007c0c */ /* 0x002fc8000bf05070 */
[----:B------:R-:W-:-:S13]  /*8a70*/  ISETP.NE.AND.EX P0, PT, RZ, UR5, PT, P0 ;  /* 0x00000005ff007c0c */ /* 0x000fda000bf05300 */
[----:B------:R-:W-:Y:S05]  /*8a80*/  @!P0 EXIT ;  /* 0x000000000000894d */ /* 0x000fea0003800000 */
[----:B------:R-:W-:Y:S05]  /*8a90*/  BRA `(.L_x_148) ;  /* 0x0000000000087947 */ /* 0x000fea0003800000 */
.L_x_147:
[----:B------:R-:W-:-:S13]  /*8aa0*/  FSETP.NEU.AND P0, PT, R35, RZ, PT ;  /* 0x000000ff2300720b */ /* 0x000fda0003f0d000 */
[----:B------:R-:W-:Y:S05]  /*8ab0*/  @!P0 EXIT ;  /* 0x000000000000894d */ /* 0x000fea0003800000 */
.L_x_148:
[----:B------:R-:W-:Y:S05]  /*8ac0*/  BSYNC.RECONVERGENT B0 ;  /* 0x0000000000007941 */ /* 0x000fea0003800200 */
.L_x_145:
[----:B------:R-:W-:Y:S01]  /*8ad0*/  ULEA UR4, UR51, UR48, 0x3 ;  /* 0x0000003033047291 */ /* 0x000fe2000f8e18ff */
[----:B------:R-:W-:-:S04]  /*8ae0*/  DEPBAR.LE SB0, 0x0 ;  /* 0x000080000000791a */ /* 0x000fc80000000000 */
[----:B------:R-:W-:-:S04]  /*8af0*/  UIADD3 UR4, UPT, UPT, UR4, 0x60, URZ ;  /* 0x0000006004047890 */ /* 0x000fc8000fffe0ff */
[----:B------:R-:W-:-:S09]  /*8b00*/  UPRMT UR4, UR37, 0x654, UR4 ;  /* 0x0000065425047896 */ /* 0x000fd20008000004 */
[----:B------:R-:W-:Y:S01]  /*8b10*/  SYNCS.ARRIVE.TRANS64.RED.A1T0 RZ, [UR4], RZ ;  /* 0x000000ffffff79a7 */ /* 0x000fe20008100404 */
[----:B------:R-:W-:Y:S05]  /*8b20*/  EXIT ;  /* 0x000000000000794d */ /* 0x000fea0003800000 */
.L_x_24:
[----:B--2---:R2:W4:Y:S02]  /*8b30*/  SYNCS.PHASECHK.TRANS64.TRYWAIT P0, [R3+URZ+0x100], R2 ;  /* 0x00010002030075a7 */ /* 0x00452400080011ff */
[----:B----4-:R-:W-:Y:S05]  /*8b40*/  @!P0 NANOSLEEP.SYNCS 0x989680 ;  /* 0x009896800000895d */ /* 0x010fea0003900000 */
[----:B------:R-:W4:Y:S02]  /*8b50*/  @!P0 SYNCS.PHASECHK.TRANS64 P0, [R3+URZ+0x100], R2 ;  /* 0x00010002030085a7 */ /* 0x000f2400080010ff */
[----:B----4-:R-:W-:Y:S05]  /*8b60*/  @!P0 BRA `(.L_x_24) ;  /* 0xfffffffc00f08947 */ /* 0x010fea000383ffff */
[----:B------:R-:W-:Y:S05]  /*8b70*/  BRA `(.L_x_149) ;  /* 0xffffff8c00247947 */ /* 0x000fea000383ffff */
.L_x_27:
[----:B-1----:R-:W-:-:S07]  /*8b80*/  MOV R2, UR33 ;  /* 0x0000002100027c02 */ /* 0x002fce0008000f00 */
.L_x_150:
[----:B-1----:R1:W2:Y:S02]  /*8b90*/  SYNCS.PHASECHK.TRANS64.TRYWAIT P0, [R2+URZ+0x20], R5 ;  /* 0x00002005020075a7 */ /* 0x0022a400080011ff */
[----:B--2---:R-:W-:Y:S05]  /*8ba0*/  @!P0 NANOSLEEP.SYNCS 0x989680 ;  /* 0x009896800000895d */ /* 0x004fea0003900000 */
[----:B------:R-:W2:Y:S02]  /*8bb0*/  @!P0 SYNCS.PHASECHK.TRANS64 P0, [R2+URZ+0x20], R5 ;  /* 0x00002005020085a7 */ /* 0x000ea400080010ff */
[----:B--2---:R-:W-:Y:S05]  /*8bc0*/  @!P0 BRA `(.L_x_150) ;  /* 0xfffffffc00f08947 */ /* 0x004fea000383ffff */
[----:B------:R-:W-:Y:S05]  /*8bd0*/  BRA `(.L_x_26) ;  /* 0xffffff8c00887947 */ /* 0x000fea000383ffff */
.L_x_34:
[----:B-1----:R-:W-:-:S07]  /*8be0*/  MOV R2, UR33 ;  /* 0x0000002100027c02 */ /* 0x002fce0008000f00 */
.L_x_151:
[----:B-1----:R1:W2:Y:S02]  /*8bf0*/  SYNCS.PHASECHK.TRANS64.TRYWAIT P0, [R2+URZ+0x20], R5 ;  /* 0x00002005020075a7 */ /* 0x0022a400080011ff */
[----:B--2---:R-:W-:Y:S05]  /*8c00*/  @!P0 NANOSLEEP.SYNCS 0x989680 ;  /* 0x009896800000895d */ /* 0x004fea0003900000 */
[----:B------:R-:W2:Y:S02]  /*8c10*/  @!P0 SYNCS.PHASECHK.TRANS64 P0, [R2+URZ+0x20], R5 ;  /* 0x00002005020085a7 */ /* 0x000ea400080010ff */
[----:B--2---:R-:W-:Y:S05]  /*8c20*/  @!P0 BRA `(.L_x_151) ;  /* 0xfffffffc00f08947 */ /* 0x004fea000383ffff */
[----:B------:R-:W-:Y:S05]  /*8c30*/  BRA `(.L_x_33) ;  /* 0xffffff9000707947 */ /* 0x000fea000383ffff */
.L_x_39:
[----:B-1----:R1:W2:Y:S02]  /*8c40*/  SYNCS.PHASECHK.TRANS64.TRYWAIT P0, [R2+URZ+0x90], R3 ;  /* 0x00009003020075a7 */ /* 0x0022a400080011ff */
[----:B--2---:R-:W-:Y:S05]  /*8c50*/  @!P0 NANOSLEEP.SYNCS 0x989680 ;  /* 0x009896800000895d */ /* 0x004fea0003900000 */
[----:B------:R-:W2:Y:S02]  /*8c60*/  @!P0 SYNCS.PHASECHK.TRANS64 P0, [R2+URZ+0x90], R3 ;  /* 0x00009003020085a7 */ /* 0x000ea400080010ff */
[----:B--2---:R-:W-:Y:S05]  /*8c70*/  @!P0 BRA `(.L_x_39) ;  /* 0xfffffffc00f08947 */ /* 0x004fea000383ffff */
[----:B------:R-:W-:Y:S05]  /*8c80*/  BRA `(.L_x_152) ;  /* 0xffffff9400387947 */ /* 0x000fea000383ffff */
.L_x_43:
[----:B---3--:R-:W-:-:S07]  /*8c90*/  MOV R0, UR4 ;  /* 0x0000000400007c02 */ /* 0x008fce0008000f00 */
.L_x_153:
[----:B-1----:R1:W2:Y:S02]  /*8ca0*/  SYNCS.PHASECHK.TRANS64.TRYWAIT P0, [R0+URZ], R3 ;  /* 0x00000003000075a7 */ /* 0x0022a400080011ff */
[----:B--2---:R-:W-:Y:S05]  /*8cb0*/  @!P0 NANOSLEEP.SYNCS 0x989680 ;  /* 0x009896800000895d */ /* 0x004fea0003900000 */
[----:B------:R-:W2:Y:S02]  /*8cc0*/  @!P0 SYNCS.PHASECHK.TRANS64 P0, [R0+URZ], R3 ;  /* 0x00000003000085a7 */ /* 0x000ea400080010ff */
[----:B--2---:R-:W-:Y:S05]  /*8cd0*/  @!P0 BRA `(.L_x_153) ;  /* 0xfffffffc00f08947 */ /* 0x004fea000383ffff */
[----:B------:R-:W-:Y:S05]  /*8ce0*/  BRA `(.L_x_154) ;  /* 0xffffff9800a87947 */ /* 0x000fea000383ffff */
.L_x_44:
[----:B---3--:R-:W-:-:S07]  /*8cf0*/  MOV R0, UR4 ;  /* 0x0000000400007c02 */ /* 0x008fce0008000f00 */
.L_x_155:
[----:B-1----:R1:W2:Y:S02]  /*8d00*/  SYNCS.PHASECHK.TRANS64.TRYWAIT P0, [R0+URZ], R3 ;  /* 0x00000003000075a7 */ /* 0x0022a400080011ff */
[----:B--2---:R-:W-:Y:S05]  /*8d10*/  @!P0 NANOSLEEP.SYNCS 0x989680 ;  /* 0x009896800000895d */ /* 0x004fea0003900000 */
[----:B------:R-:W2:Y:S02]  /*8d20*/  @!P0 SYNCS.PHASECHK.TRANS64 P0, [R0+URZ], R3 ;  /* 0x00000003000085a7 */ /* 0x000ea400080010ff */
[----:B--2---:R-:W-:Y:S05]  /*8d30*/  @!P0 BRA `(.L_x_155) ;  /* 0xfffffffc00f08947 */ /* 0x004fea000383ffff */
[----:B------:R-:W-:Y:S05]  /*8d40*/  BRA `(.L_x_156) ;  /* 0xffffff9800b47947 */ /* 0x000fea000383ffff */
.L_x_45:
[----:B---3--:R-:W-:-:S07]  /*8d50*/  MOV R0, UR4 ;  /* 0x0000000400007c02 */ /* 0x008fce0008000f00 */
.L_x_157:
[----:B-1----:R1:W2:Y:S02]  /*8d60*/  SYNCS.PHASECHK.TRANS64.TRYWAIT P0, [R0+URZ], R3 ;  /* 0x00000003000075a7 */ /* 0x0022a400080011ff */
[----:B--2---:R-:W-:Y:S05]  /*8d70*/  @!P0 NANOSLEEP.SYNCS 0x989680 ;  /* 0x009896800000895d */ /* 0x004fea0003900000 */
[----:B------:R-:W2:Y:S02]  /*8d80*/  @!P0 SYNCS.PHASECHK.TRANS64 P0, [R0+URZ], R3 ;  /* 0x00000003000085a7 */ /* 0x000ea400080010ff */
[----:B--2---:R-:W-:Y:S05]  /*8d90*/  @!P0 BRA `(.L_x_157) ;  /* 0xfffffffc00f08947 */ /* 0x004fea000383ffff */
[----:B------:R-:W-:Y:S05]  /*8da0*/  BRA `(.L_x_158) ;  /* 0xffffff9800c07947 */ /* 0x000fea000383ffff */
.L_x_48:
[----:B-1----:R1:W2:Y:S02]  /*8db0*/  SYNCS.PHASECHK.TRANS64.TRYWAIT P0, [R0+URZ+0xf0], R5 ;  /* 0x0000f005000075a7 */ /* 0x0022a400080011ff */
[----:B--2---:R-:W-:Y:S05]  /*8dc0*/  @!P0 NANOSLEEP.SYNCS 0x989680 ;  /* 0x009896800000895d */ /* 0x004fea0003900000 */
[----:B------:R-:W2:Y:S02]  /*8dd0*/  @!P0 SYNCS.PHASECHK.TRANS64 P0, [R0+URZ+0xf0], R5 ;  /* 0x0000f005000085a7 */ /* 0x000ea400080010ff */
[----:B--2---:R-:W-:Y:S05]  /*8de0*/  @!P0 BRA `(.L_x_48) ;  /* 0xfffffffc00f08947 */ /* 0x004fea000383ffff */
[----:B------:R-:W-:Y:S05]  /*8df0*/  BRA `(.L_x_159) ;  /* 0xffffff9c00207947 */ /* 0x000fea000383ffff */
.L_x_49:
[----:B------:R-:W-:-:S07]  /*8e00*/  MOV R0, UR5 ;  /* 0x0000000500007c02 */ /* 0x000fce0008000f00 */
.L_x_160:
[----:B-1----:R1:W2:Y:S02]  /*8e10*/  SYNCS.PHASECHK.TRANS64.TRYWAIT P0, [R0+URZ+0xa0], R7 ;  /* 0x0000a007000075a7 */ /* 0x0022a400080011ff */
[----:B--2---:R-:W-:Y:S05]  /*8e20*/  @!P0 NANOSLEEP.SYNCS 0x989680 ;  /* 0x009896800000895d */ /* 0x004fea0003900000 */
[----:B------:R-:W2:Y:S02]  /*8e30*/  @!P0 SYNCS.PHASECHK.TRANS64 P0, [R0+URZ+0xa0], R7 ;  /* 0x0000a007000085a7 */ /* 0x000ea400080010ff */
[----:B--2---:R-:W-:Y:S05]  /*8e40*/  @!P0 BRA `(.L_x_160) ;  /* 0xfffffffc00f08947 */ /* 0x004fea000383ffff */
[----:B------:R-:W-:Y:S05]  /*8e50*/  BRA `(.L_x_161) ;  /* 0xffffff9c00307947 */ /* 0x000fea000383ffff */
.L_x_50:
[----:B-1----:R1:W2:Y:S02]  /*8e60*/  SYNCS.PHASECHK.TRANS64.TRYWAIT P1, [R0+URZ+0x90], R5 ;  /* 0x00009005000075a7 */ /* 0x0022a400080211ff */
[----:B--2---:R-:W-:Y:S05]  /*8e70*/  @!P1 NANOSLEEP.SYNCS 0x989680 ;  /* 0x009896800000995d */ /* 0x004fea0003900000 */
[----:B------:R-:W2:Y:S02]  /*8e80*/  @!P1 SYNCS.PHASECHK.TRANS64 P1, [R0+URZ+0x90], R5 ;  /* 0x00009005000095a7 */ /* 0x000ea400080210ff */
[----:B--2---:R-:W-:Y:S05]  /*8e90*/  @!P1 BRA `(.L_x_50) ;  /* 0xfffffffc00f09947 */ /* 0x004fea000383ffff */
[----:B------:R-:W-:Y:S05]  /*8ea0*/  BRA `(.L_x_162) ;  /* 0xffffff9c00607947 */ /* 0x000fea000383ffff */
.L_x_53:
[----:B------:R-:W-:-:S07]  /*8eb0*/  MOV R0, UR5 ;  /* 0x0000000500007c02 */ /* 0x000fce0008000f00 */
.L_x_163:
[----:B-1----:R1:W2:Y:S02]  /*8ec0*/  SYNCS.PHASECHK.TRANS64.TRYWAIT P0, [R0+URZ+0xa0], R3 ;  /* 0x0000a003000075a7 */ /* 0x0022a400080011ff */
[----:B--2---:R-:W-:Y:S05]  /*8ed0*/  @!P0 NANOSLEEP.SYNCS 0x989680 ;  /* 0x009896800000895d */ /* 0x004fea0003900000 */
[----:B------:R-:W2:Y:S02]  /*8ee0*/  @!P0 SYNCS.PHASECHK.TRANS64 P0, [R0+URZ+0xa0], R3 ;  /* 0x0000a003000085a7 */ /* 0x000ea400080010ff */
[----:B--2---:R-:W-:Y:S05]  /*8ef0*/  @!P0 BRA `(.L_x_163) ;  /* 0xfffffffc00f08947 */ /* 0x004fea000383ffff */
[----:B------:R-:W-:Y:S05]  /*8f00*/  BRA `(.L_x_52) ;  /* 0xffffff9c00b47947 */ /* 0x000fea000383ffff */
.L_x_62:
[----:B-1----:R-:W-:-:S04]  /*8f10*/  MOV R4, UR6 ;  /* 0x0000000600047c02 */ /* 0x002fc80008000f00 */
[----:B------:R1:W2:Y:S03]  /*8f20*/  SYNCS.PHASECHK.TRANS64.TRYWAIT P0, [R4+URZ+0x8], R5 ;  /* 0x00000805040075a7 */ /* 0x0002a600080011ff */
[----:B--2---:R-:W-:Y:S05]  /*8f30*/  @!P0 NANOSLEEP.SYNCS 0x989680 ;  /* 0x009896800000895d */ /* 0x004fea0003900000 */
[----:B------:R-:W2:Y:S02]  /*8f40*/  @!P0 SYNCS.PHASECHK.TRANS64 P0, [R4+URZ+0x8], R5 ;  /* 0x00000805040085a7 */ /* 0x000ea400080010ff */
[----:B--2---:R-:W-:Y:S05]  /*8f50*/  @!P0 BRA `(.L_x_62) ;  /* 0xfffffffc00ec8947 */ /* 0x004fea000383ffff */
[----:B------:R-:W-:Y:S05]  /*8f60*/  BRA `(.L_x_61) ;  /* 0xffffffa000687947 */ /* 0x000fea000383ffff */
.L_x_64:
[----:B------:R-:W-:Y:S01]  /*8f70*/  BSSY B0, `(.L_x_164) ;  /* 0x0000006000007945 */ /* 0x000fe20003800000 */
[----:B------:R-:W-:-:S07]  /*8f80*/  MOV R15, 0xffffffff ;  /* 0xffffffff000f7802 */ /* 0x000fce0000000f00 */
[----:B-1---5:R-:W-:Y:S05]  /*8f90*/  WARPSYNC.COLLECTIVE R15, `(.L_x_165) ;  /* 0x000000000f0c7348 */ /* 0x022fea0003c00000 */
[----:B------:R-:W-:Y:S02]  /*8fa0*/  ELECT P6, UR79, PT ;  /* 0x00000000004f782f */ /* 0x000fe400038c0000 */
[----:B------:R-:W-:Y:S01]  /*8fb0*/  MOV R14, UR79 ;  /* 0x0000004f000e7c02 */ /* 0x000fe20008000f00 */
[----:B-1---5:R-:W-:Y:S10]  /*8fc0*/  ENDCOLLECTIVE ;  /* 0x000000000000791b */ /* 0x022ff40003800000 */
.L_x_165:
[----:B------:R-:W-:Y:S05]  /*8fd0*/  BSYNC B0 ;  /* 0x0000000000007941 */ /* 0x000fea0003800000 */
.L_x_164:
[----:B------:R-:W-:Y:S05]  /*8fe0*/  BRA `(.L_x_166) ;  /* 0xffffffa000987947 */ /* 0x000fea000383ffff */
.L_x_66:
[----:B-1----:R-:W-:-:S04]  /*8ff0*/  MOV R2, UR6 ;  /* 0x0000000600027c02 */ /* 0x002fc80008000f00 */
[----:B------:R1:W2:Y:S03]  /*9000*/  SYNCS.PHASECHK.TRANS64.TRYWAIT P0, [R2+URZ+0x8], R3 ;  /* 0x00000803020075a7 */ /* 0x0002a600080011ff */
[----:B--2---:R-:W-:Y:S05]  /*9010*/  @!P0 NANOSLEEP.SYNCS 0x989680 ;  /* 0x009896800000895d */ /* 0x004fea0003900000 */
[----:B------:R-:W2:Y:S02]  /*9020*/  @!P0 SYNCS.PHASECHK.TRANS64 P0, [R2+URZ+0x8], R3 ;  /* 0x00000803020085a7 */ /* 0x000ea400080010ff */
[----:B--2---:R-:W-:Y:S05]  /*9030*/  @!P0 BRA `(.L_x_66) ;  /* 0xfffffffc00ec8947 */ /* 0x004fea000383ffff */
[----:B------:R-:W-:Y:S05]  /*9040*/  BRA `(.L_x_65) ;  /* 0xffffffa0009c7947 */ /* 0x000fea000383ffff */
.L_x_67:
[----:B-1----:R1:W2:Y:S02]  /*9050*/  SYNCS.PHASECHK.TRANS64.TRYWAIT P0, [R0+URZ+0x90], R5 ;  /* 0x00009005000075a7 */ /* 0x0022a400080011ff */
[----:B--2---:R-:W-:Y:S05]  /*9060*/  @!P0 NANOSLEEP.SYNCS 0x989680 ;  /* 0x009896800000895d */ /* 0x004fea0003900000 */
[----:B------:R-:W2:Y:S02]  /*9070*/  @!P0 SYNCS.PHASECHK.TRANS64 P0, [R0+URZ+0x90], R5 ;  /* 0x00009005000085a7 */ /* 0x000ea400080010ff */
[----:B--2---:R-:W-:Y:S05]  /*9080*/  @!P0 BRA `(.L_x_67) ;  /* 0xfffffffc00f08947 */ /* 0x004fea000383ffff */
[----:B------:R-:W-:Y:S05]  /*9090*/  BRA `(.L_x_167) ;  /* 0xffffffa400a87947 */ /* 0x000fea000383ffff */
.L_x_69:
[----:B------:R-:W-:-:S07]  /*90a0*/  MOV R0, UR8 ;  /* 0x0000000800007c02 */ /* 0x000fce0008000f00 */
.L_x_168:
[----:B-1----:R1:W2:Y:S02]  /*90b0*/  SYNCS.PHASECHK.TRANS64.TRYWAIT P0, [R0+URZ+0xd0], R5 ;  /* 0x0000d005000075a7 */ /* 0x0022a400080011ff */
[----:B--2---:R-:W-:Y:S05]  /*90c0*/  @!P0 NANOSLEEP.SYNCS 0x989680 ;  /* 0x009896800000895d */ /* 0x004fea0003900000 */
[----:B------:R-:W2:Y:S02]  /*90d0*/  @!P0 SYNCS.PHASECHK.TRANS64 P0, [R0+URZ+0xd0], R5 ;  /* 0x0000d005000085a7 */ /* 0x000ea400080010ff */
[----:B--2---:R-:W-:Y:S05]  /*90e0*/  @!P0 BRA `(.L_x_168) ;  /* 0xfffffffc00f08947 */ /* 0x004fea000383ffff */
[----:B------:R-:W-:Y:S05]  /*90f0*/  BRA `(.L_x_169) ;  /* 0xffffffa400f47947 */ /* 0x000fea000383ffff */
.L_x_72:
[----:B------:R-:W-:Y:S07]  /*9100*/  MOV R0, UR14 ;  /* 0x0000000e00007c02 */ /* 0x000fee0008000f00 */
.L_x_170:
[----:B-1----:R1:W2:Y:S02]  /*9110*/  SYNCS.PHASECHK.TRANS64.TRYWAIT P0, [R0+URZ], R5 ;  /* 0x00000005000075a7 */ /* 0x0022a400080011ff */
[----:B--2---:R-:W-:Y:S05]  /*9120*/  @!P0 NANOSLEEP.SYNCS 0x989680 ;  /* 0x009896800000895d */ /* 0x004fea0003900000 */
[----:B------:R-:W2:Y:S02]  /*9130*/  @!P0 SYNCS.PHASECHK.TRANS64 P0, [R0+URZ], R5 ;  /* 0x00000005000085a7 */ /* 0x000ea400080010ff */
[----:B--2---:R-:W-:Y:S05]  /*9140*/  @!P0 BRA `(.L_x_170) ;  /* 0xfffffffc00f08947 */ /* 0x004fea000383ffff */
[----:B------:R-:W-:Y:S05]  /*9150*/  BRA `(.L_x_71) ;  /* 0xffffffa800087947 */ /* 0x000fea000383ffff */
.L_x_76:
[----:B-1----:R-:W-:-:S07]  /*9160*/  MOV R0, UR8 ;  /* 0x0000000800007c02 */ /* 0x002fce0008000f00 */
.L_x_171:
[----:B-1----:R1:W2:Y:S02]  /*9170*/  SYNCS.PHASECHK.TRANS64.TRYWAIT P0, [R0+URZ], R3 ;  /* 0x00000003000075a7 */ /* 0x0022a400080011ff */
[----:B--2---:R-:W-:Y:S05]  /*9180*/  @!P0 NANOSLEEP.SYNCS 0x989680 ;  /* 0x009896800000895d */ /* 0x004fea0003900000 */
[----:B------:R-:W2:Y:S02]  /*9190*/  @!P0 SYNCS.PHASECHK.TRANS64 P0, [R0+URZ], R3 ;  /* 0x00000003000085a7 */ /* 0x000ea400080010ff */
[----:B--2---:R-:W-:Y:S05]  /*91a0*/  @!P0 BRA `(.L_x_171) ;  /* 0xfffffffc00f08947 */ /* 0x004fea000383ffff */
[----:B------:R-:W-:Y:S05]  /*91b0*/  BRA `(.L_x_172) ;  /* 0xffffffac004c7947 */ /* 0x000fea000383ffff */
.L_x_77:
[----:B------:R-:W-:-:S07]  /*91c0*/  MOV R0, UR8 ;  /* 0x0000000800007c02 */ /* 0x000fce0008000f00 */
.L_x_173:
[----:B-1----:R1:W2:Y:S02]  /*91d0*/  SYNCS.PHASECHK.TRANS64.TRYWAIT P0, [R0+URZ], R3 ;  /* 0x00000003000075a7 */ /* 0x0022a400080011ff */
[----:B--2---:R-:W-:Y:S05]  /*91e0*/  @!P0 NANOSLEEP.SYNCS 0x989680 ;  /* 0x009896800000895d */ /* 0x004fea0003900000 */
[----:B------:R-:W2:Y:S02]  /*91f0*/  @!P0 SYNCS.PHASECHK.TRANS64 P0, [R0+URZ], R3 ;  /* 0x00000003000085a7 */ /* 0x000ea400080010ff */
[----:B--2---:R-:W-:Y:S05]  /*9200*/  @!P0 BRA `(.L_x_173) ;  /* 0xfffffffc00f08947 */ /* 0x004fea000383ffff */
[----:B------:R-:W-:Y:S05]  /*9210*/  BRA `(.L_x_174) ;  /* 0xffffffac00587947 */ /* 0x000fea000383ffff */
.L_x_78:
[----:B------:R-:W-:-:S07]  /*9220*/  MOV R0, UR8 ;  /* 0x0000000800007c02 */ /* 0x000fce0008000f00 */
.L_x_175:
[----:B-1----:R1:W2:Y:S02]  /*9230*/  SYNCS.PHASECHK.TRANS64.TRYWAIT P0, [R0+URZ], R3 ;  /* 0x00000003000075a7 */ /* 0x0022a400080011ff */
[----:B--2---:R-:W-:Y:S05]  /*9240*/  @!P0 NANOSLEEP.SYNCS 0x989680 ;  /* 0x009896800000895d */ /* 0x004fea0003900000 */
[----:B------:R-:W2:Y:S02]  /*9250*/  @!P0 SYNCS.PHASECHK.TRANS64 P0, [R0+URZ], R3 ;  /* 0x00000003000085a7 */ /* 0x000ea400080010ff */
[----:B--2---:R-:W-:Y:S05]  /*9260*/  @!P0 BRA `(.L_x_175) ;  /* 0xfffffffc00f08947 */ /* 0x004fea000383ffff */
[----:B------:R-:W-:Y:S05]  /*9270*/  BRA `(.L_x_176) ;  /* 0xffffffac00647947 */ /* 0x000fea000383ffff */
.L_x_81:
[----:B------:R-:W-:-:S07]  /*9280*/  MOV R0, UR7 ;  /* 0x0000000700007c02 */ /* 0x000fce0008000f00 */
.L_x_177:
[----:B-1----:R1:W2:Y:S02]  /*9290*/  SYNCS.PHASECHK.TRANS64.TRYWAIT P1, [R0+URZ+0x110], R3 ;  /* 0x00011003000075a7 */ /* 0x0022a400080211ff */
[----:B--2---:R-:W-:Y:S05]  /*92a0*/  @!P1 NANOSLEEP.SYNCS 0x989680 ;  /* 0x009896800000995d */ /* 0x004fea0003900000 */
[----:B------:R-:W2:Y:S02]  /*92b0*/  @!P1 SYNCS.PHASECHK.TRANS64 P1, [R0+URZ+0x110], R3 ;  /* 0x00011003000095a7 */ /* 0x000ea400080210ff */
[----:B--2---:R-:W-:Y:S05]  /*92c0*/  @!P1 BRA `(.L_x_177) ;  /* 0xfffffffc00f09947 */ /* 0x004fea000383ffff */
[----:B------:R-:W-:Y:S05]  /*92d0*/  BRA `(.L_x_178) ;  /* 0xffffffac00b07947 */ /* 0x000fea000383ffff */
.L_x_86:
[----:B--2---:R2:W4:Y:S02]  /*92e0*/  SYNCS.PHASECHK.TRANS64.TRYWAIT P0, [R0+URZ+0x90], R3 ;  /* 0x00009003000075a7 */ /* 0x00452400080011ff */
[----:B----4-:R-:W-:Y:S05]  /*92f0*/  @!P0 NANOSLEEP.SYNCS 0x989680 ;  /* 0x009896800000895d */ /* 0x010fea0003900000 */
[----:B------:R-:W4:Y:S02]  /*9300*/  @!P0 SYNCS.PHASECHK.TRANS64 P0, [R0+URZ+0x90], R3 ;  /* 0x00009003000085a7 */ /* 0x000f2400080010ff */
[----:B----4-:R-:W-:Y:S05]  /*9310*/  @!P0 BRA `(.L_x_86) ;  /* 0xfffffffc00f08947 */ /* 0x010fea000383ffff */
[----:B------:R-:W-:Y:S05]  /*9320*/  BRA `(.L_x_179) ;  /* 0xffffffb000c47947 */ /* 0x000fea000383ffff */
.L_x_89:
[----:B------:R-:W-:Y:S07]  /*9330*/  MOV R0, UR7 ;  /* 0x0000000700007c02 */ /* 0x000fee0008000f00 */
.L_x_180:
[----:B--2---:R2:W4:Y:S02]  /*9340*/  SYNCS.PHASECHK.TRANS64.TRYWAIT P0, [R0+URZ+0x88], R3 ;  /* 0x00008803000075a7 */ /* 0x00452400080011ff */
[----:B----4-:R-:W-:Y:S05]  /*9350*/  @!P0 NANOSLEEP.SYNCS 0x989680 ;  /* 0x009896800000895d */ /* 0x010fea0003900000 */
[----:B------:R-:W4:Y:S02]  /*9360*/  @!P0 SYNCS.PHASECHK.TRANS64 P0, [R0+URZ+0x88], R3 ;  /* 0x00008803000085a7 */ /* 0x000f2400080010ff */
[----:B----4-:R-:W-:Y:S05]  /*9370*/  @!P0 BRA `(.L_x_180) ;  /* 0xfffffffc00f08947 */ /* 0x010fea000383ffff */
[----:B------:R-:W-:Y:S05]  /*9380*/  BRA `(.L_x_88) ;  /* 0xffffffb400a47947 */ /* 0x000fea000383ffff */
.L_x_92:
[----:B------:R-:W-:Y:S07]  /*9390*/  MOV R3, UR7 ;  /* 0x0000000700037c02 */ /* 0x000fee0008000f00 */
.L_x_181:
[----:B-1----:R1:W2:Y:S02]  /*93a0*/  SYNCS.PHASECHK.TRANS64.TRYWAIT P0, [R3+URZ+0x60], R12 ;  /* 0x0000600c030075a7 */ /* 0x0022a400080011ff */
[----:B--2---:R-:W-:Y:S05]  /*93b0*/  @!P0 NANOSLEEP.SYNCS 0x989680 ;  /* 0x009896800000895d */ /* 0x004fea0003900000 */
[----:B------:R-:W2:Y:S02]  /*93c0*/  @!P0 SYNCS.PHASECHK.TRANS64 P0, [R3+URZ+0x60], R12 ;  /* 0x0000600c030085a7 */ /* 0x000ea400080010ff */
[----:B--2---:R-:W-:Y:S05]  /*93d0*/  @!P0 BRA `(.L_x_181) ;  /* 0xfffffffc00f08947 */ /* 0x004fea000383ffff */
[----:B------:R-:W-:Y:S05]  /*93e0*/  BRA `(.L_x_182) ;  /* 0xffffffb8001c7947 */ /* 0x000fea000383ffff */
.L_x_93:
[----:B-1----:R-:W-:Y:S07]  /*93f0*/  MOV R3, UR7 ;  /* 0x0000000700037c02 */ /* 0x002fee0008000f00 */
.L_x_183:
[----:B-1----:R1:W2:Y:S02]  /*9400*/  SYNCS.PHASECHK.TRANS64.TRYWAIT P0, [R3+URZ+0x68], R12 ;  /* 0x0000680c030075a7 */ /* 0x0022a400080011ff */
[----:B--2---:R-:W-:Y:S05]  /*9410*/  @!P0 NANOSLEEP.SYNCS 0x989680 ;  /* 0x009896800000895d */ /* 0x004fea0003900000 */
[----:B------:R-:W2:Y:S02]  /*9420*/  @!P0 SYNCS.PHASECHK.TRANS64 P0, [R3+URZ+0x68], R12 ;  /* 0x0000680c030085a7 */ /* 0x000ea400080010ff */
[----:B--2---:R-:W-:Y:S05]  /*9430*/  @!P0 BRA `(.L_x_183) ;  /* 0xfffffffc00f08947 */ /* 0x004fea000383ffff */
[----:B------:R-:W-:Y:S05]  /*9440*/  BRA `(.L_x_184) ;  /* 0xffffffb800787947 */ /* 0x000fea000383ffff */
.L_x_94:
[----:B-1----:R-:W-:Y:S07]  /*9450*/  MOV R3, UR7 ;  /* 0x0000000700037c02 */ /* 0x002fee0008000f00 */
.L_x_185:
[----:B-1----:R1:W2:Y:S02]  /*9460*/  SYNCS.PHASECHK.TRANS64.TRYWAIT P0, [R3+URZ+0x70], R12 ;  /* 0x0000700c030075a7 */ /* 0x0022a400080011ff */
[----:B--2---:R-:W-:Y:S05]  /*9470*/  @!P0 NANOSLEEP.SYNCS 0x989680 ;  /* 0x009896800000895d */ /* 0x004fea0003900000 */
[----:B------:R-:W2:Y:S02]  /*9480*/  @!P0 SYNCS.PHASECHK.TRANS64 P0, [R3+URZ+0x70], R12 ;  /* 0x0000700c030085a7 */ /* 0x000ea400080010ff */
[----:B--2---:R-:W-:Y:S05]  /*9490*/  @!P0 BRA `(.L_x_185) ;  /* 0xfffffffc00f08947 */ /* 0x004fea000383ffff */
[----:B------:R-:W-:Y:S05]  /*94a0*/  BRA `(.L_x_186) ;  /* 0xffffffb800d47947 */ /* 0x000fea000383ffff */
.L_x_95:
[----:B------:R-:W-:Y:S07]  /*94b0*/  MOV R3, UR7 ;  /* 0x0000000700037c02 */ /* 0x000fee0008000f00 */
.L_x_187:
[----:B-1----:R1:W2:Y:S02]  /*94c0*/  SYNCS.PHASECHK.TRANS64.TRYWAIT P0, [R3+URZ+0x78], R12 ;  /* 0x0000780c030075a7 */ /* 0x0022a400080011ff */
[----:B--2---:R-:W-:Y:S05]  /*94d0*/  @!P0 NANOSLEEP.SYNCS 0x989680 ;  /* 0x009896800000895d */ /* 0x004fea0003900000 */
[----:B------:R-:W2:Y:S02]  /*94e0*/  @!P0 SYNCS.PHASECHK.TRANS64 P0, [R3+URZ+0x78], R12 ;  /* 0x0000780c030085a7 */ /* 0x000ea400080010ff */
[----:B--2---:R-:W-:Y:S05]  /*94f0*/  @!P0 BRA `(.L_x_187) ;  /* 0xfffffffc00f08947 */ /* 0x004fea000383ffff */
[----:B------:R-:W-:Y:S05]  /*9500*/  BRA `(.L_x_188) ;  /* 0xffffffbc00747947 */ /* 0x000fea000383ffff */
.L_x_97:
[----:B------:R-:W-:-:S07]  /*9510*/  MOV R0, UR7 ;  /* 0x0000000700007c02 */ /* 0x000fce0008000f00 */
.L_x_189:
[----:B-1----:R1:W4:Y:S02]  /*9520*/  SYNCS.PHASECHK.TRANS64.TRYWAIT P0, [R0+URZ+0x60], R3 ;  /* 0x00006003000075a7 */ /* 0x00232400080011ff */
[----:B----4-:R-:W-:Y:S05]  /*9530*/  @!P0 NANOSLEEP.SYNCS 0x989680 ;  /* 0x009896800000895d */ /* 0x010fea0003900000 */
[----:B------:R-:W4:Y:S02]  /*9540*/  @!P0 SYNCS.PHASECHK.TRANS64 P0, [R0+URZ+0x60], R3 ;  /* 0x00006003000085a7 */ /* 0x000f2400080010ff */
[----:B----4-:R-:W-:Y:S05]  /*9550*/  @!P0 BRA `(.L_x_189) ;  /* 0xfffffffc00f08947 */ /* 0x010fea000383ffff */
[----:B------:R-:W-:Y:S05]  /*9560*/  BRA `(.L_x_190) ;  /* 0xffffffbc00fc7947 */ /* 0x000fea000383ffff */
.L_x_98:
[----:B-1----:R-:W-:-:S07]  /*9570*/  MOV R0, UR7 ;  /* 0x0000000700007c02 */ /* 0x002fce0008000f00 */
.L_x_191:
[----:B-1----:R1:W4:Y:S02]  /*9580*/  SYNCS.PHASECHK.TRANS64.TRYWAIT P0, [R0+URZ+0x68], R3 ;  /* 0x00006803000075a7 */ /* 0x00232400080011ff */
[----:B----4-:R-:W-:Y:S05]  /*9590*/  @!P0 NANOSLEEP.SYNCS 0x989680 ;  /* 0x009896800000895d */ /* 0x010fea0003900000 */
[----:B------:R-:W4:Y:S02]  /*95a0*/  @!P0 SYNCS.PHASECHK.TRANS64 P0, [R0+URZ+0x68], R3 ;  /* 0x00006803000085a7 */ /* 0x000f2400080010ff */
[----:B----4-:R-:W-:Y:S05]  /*95b0*/  @!P0 BRA `(.L_x_191) ;  /* 0xfffffffc00f08947 */ /* 0x010fea000383ffff */
[----:B------:R-:W-:Y:S05]  /*95c0*/  BRA `(.L_x_192) ;  /* 0xffffffbc00ec7947 */ /* 0x000fea000383ffff */
.L_x_99:
[----:B-1----:R-:W-:-:S07]  /*95d0*/  MOV R0, UR7 ;  /* 0x0000000700007c02 */ /* 0x002fce0008000f00 */
.L_x_193:
[----:B-1----:R1:W4:Y:S02]  /*95e0*/  SYNCS.PHASECHK.TRANS64.TRYWAIT P0, [R0+URZ+0x70], R3 ;  /* 0x00007003000075a7 */ /* 0x00232400080011ff */
[----:B----4-:R-:W-:Y:S05]  /*95f0*/  @!P0 NANOSLEEP.SYNCS 0x989680 ;  /* 0x009896800000895d */ /* 0x010fea0003900000 */
[----:B------:R-:W4:Y:S02]  /*9600*/  @!P0 SYNCS.PHASECHK.TRANS64 P0, [R0+URZ+0x70], R3 ;  /* 0x00007003000085a7 */ /* 0x000f2400080010ff */
[----:B----4-:R-:W-:Y:S05]  /*9610*/  @!P0 BRA `(.L_x_193) ;  /* 0xfffffffc00f08947 */ /* 0x010fea000383ffff */
[----:B------:R-:W-:Y:S05]  /*9620*/  BRA `(.L_x_194) ;  /* 0xffffffbc00dc7947 */ /* 0x000fea000383ffff */
.L_x_101:
[----:B--2---:R2:W3:Y:S02]  /*9630*/  SYNCS.PHASECHK.TRANS64.TRYWAIT P0, [R0+URZ+0x90], R3 ;  /* 0x00009003000075a7 */ /* 0x0044e400080011ff */
[----:B---3--:R-:W-:Y:S05]  /*9640*/  @!P0 NANOSLEEP.SYNCS 0x989680 ;  /* 0x009896800000895d */ /* 0x008fea0003900000 */
[----:B------:R-:W3:Y:S02]  /*9650*/  @!P0 SYNCS.PHASECHK.TRANS64 P0, [R0+URZ+0x90], R3 ;  /* 0x00009003000085a7 */ /* 0x000ee400080010ff */
[----:B---3--:R-:W-:Y:S05]  /*9660*/  @!P0 BRA `(.L_x_101) ;  /* 0xfffffffc00f08947 */ /* 0x008fea000383ffff */
[----:B------:R-:W-:Y:S05]  /*9670*/  BRA `(.L_x_195) ;  /* 0xffffffc000ac7947 */ /* 0x000fea000383ffff */
.L_x_112:
[----:B-1----:R-:W-:Y:S04]  /*9680*/  MOV R0, UR48 ;  /* 0x0000003000007c02 */ /* 0x002fe80008000f00 */
[----:B------:R1:W3:Y:S03]  /*9690*/  SYNCS.PHASECHK.TRANS64.TRYWAIT P1, [R0+URZ+0x40], R5 ;  /* 0x00004005000075a7 */ /* 0x0002e600080211ff */
[----:B---3--:R-:W-:Y:S05]  /*96a0*/  @!P1 NANOSLEEP.SYNCS 0x989680 ;  /* 0x009896800000995d */ /* 0x008fea0003900000 */
[----:B------:R-:W3:Y:S02]  /*96b0*/  @!P1 SYNCS.PHASECHK.TRANS64 P1, [R0+URZ+0x40], R5 ;  /* 0x00004005000095a7 */ /* 0x000ee400080210ff */
[----:B---3--:R-:W-:Y:S05]  /*96c0*/  @!P1 BRA `(.L_x_112) ;  /* 0xfffffffc00ec9947 */ /* 0x008fea000383ffff */
[----:B------:R-:W-:Y:S05]  /*96d0*/  BRA `(.L_x_111) ;  /* 0xffffffcc00b47947 */ /* 0x000fea000383ffff */
.L_x_114:
[----:B-1----:R1:W4:Y:S02]  /*96e0*/  SYNCS.PHASECHK.TRANS64.TRYWAIT P0, [R74+URZ+0xb0], R3 ;  /* 0x0000b0034a0075a7 */ /* 0x00232400080011ff */
[----:B----4-:R-:W-:Y:S05]  /*96f0*/  @!P0 NANOSLEEP.SYNCS 0x989680 ;  /* 0x009896800000895d */ /* 0x010fea0003900000 */
[----:B------:R-:W4:Y:S02]  /*9700*/  @!P0 SYNCS.PHASECHK.TRANS64 P0, [R74+URZ+0xb0], R3 ;  /* 0x0000b0034a0085a7 */ /* 0x000f2400080010ff */
[----:B----4-:R-:W-:Y:S05]  /*9710*/  @!P0 BRA `(.L_x_114) ;  /* 0xfffffffc00f08947 */ /* 0x010fea000383ffff */
[----:B------:R-:W-:Y:S05]  /*9720*/  BRA `(.L_x_113) ;  /* 0xffffffcc00d47947 */ /* 0x000fea000383ffff */
.L_x_123:
[----:B--2---:R2:W3:Y:S02]  /*9730*/  SYNCS.PHASECHK.TRANS64.TRYWAIT P0, [R3+URZ+0x40], R0 ;  /* 0x00004000030075a7 */ /* 0x0044e400080011ff */
[----:B---3--:R-:W-:Y:S05]  /*9740*/  @!P0 NANOSLEEP.SYNCS 0x989680 ;  /* 0x009896800000895d */ /* 0x008fea0003900000 */
[----:B------:R-:W3:Y:S02]  /*9750*/  @!P0 SYNCS.PHASECHK.TRANS64 P0, [R3+URZ+0x40], R0 ;  /* 0x00004000030085a7 */ /* 0x000ee400080010ff */
[----:B---3--:R-:W-:Y:S05]  /*9760*/  @!P0 BRA `(.L_x_123) ;  /* 0xfffffffc00f08947 */ /* 0x008fea000383ffff */
[----:B------:R-:W-:Y:S05]  /*9770*/  BRA `(.L_x_122) ;  /* 0xffffffd400e07947 */ /* 0x000fea000383ffff */
.L_x_131:
[----:B--2---:R2:W3:Y:S02]  /*9780*/  SYNCS.PHASECHK.TRANS64.TRYWAIT P0, [R83+URZ+0x40], R4 ;  /* 0x00004004530075a7 */ /* 0x0044e400080011ff */
[----:B---3--:R-:W-:Y:S05]  /*9790*/  @!P0 NANOSLEEP.SYNCS 0x989680 ;  /* 0x009896800000895d */ /* 0x008fea0003900000 */
[----:B------:R-:W3:Y:S02]  /*97a0*/  @!P0 SYNCS.PHASECHK.TRANS64 P0, [R83+URZ+0x40], R4 ;  /* 0x00004004530085a7 */ /* 0x000ee400080010ff */
[----:B---3--:R-:W-:Y:S05]  /*97b0*/  @!P0 BRA `(.L_x_131) ;  /* 0xfffffffc00f08947 */ /* 0x008fea000383ffff */
[----:B------:R-:W-:Y:S05]  /*97c0*/  BRA `(.L_x_130) ;  /* 0xffffffdc00fc7947 */ /* 0x000fea000383ffff */
.L_x_139:
[----:B--2---:R2:W3:Y:S02]  /*97d0*/  SYNCS.PHASECHK.TRANS64.TRYWAIT P0, [R88+URZ+0x40], R3 ;  /* 0x00004003580075a7 */ /* 0x0044e400080011ff */
[----:B---3--:R-:W-:Y:S05]  /*97e0*/  @!P0 NANOSLEEP.SYNCS 0x989680 ;  /* 0x009896800000895d */ /* 0x008fea0003900000 */
[----:B------:R-:W3:Y:S02]  /*97f0*/  @!P0 SYNCS.PHASECHK.TRANS64 P0, [R88+URZ+0x40], R3 ;  /* 0x00004003580085a7 */ /* 0x000ee400080010ff */
[----:B---3--:R-:W-:Y:S05]  /*9800*/  @!P0 BRA `(.L_x_139) ;  /* 0xfffffffc00f08947 */ /* 0x008fea000383ffff */
[----:B------:R-:W-:Y:S05]  /*9810*/  BRA `(.L_x_138) ;  /* 0xffffffe800187947 */ /* 0x000fea000383ffff */
        .weak           $__internal_0_$__cuda_sm10x_tcgen05_guardrail_trap_col_being_dealloced_not_returned_by_alloc
        .type           $__internal_0_$__cuda_sm10x_tcgen05_guardrail_trap_col_being_dealloced_not_returned_by_alloc,@function
        .size           $__internal_0_$__cuda_sm10x_tcgen05_guardrail_trap_col_being_dealloced_not_returned_by_alloc,($__internal_1_$__cuda_sm10x_tcgen05_guardrail_trap_phase_invalid_during_alloc - $__internal_0_$__cuda_sm10x_tcgen05_guardrail_trap_col_being_dealloced_not_returned_by_alloc)
$__internal_0_$__cuda_sm10x_tcgen05_guardrail_trap_col_being_dealloced_not_returned_by_alloc:
[----:B------:R-:W-:Y:S05]  /*9820*/  BPT.TRAP 0x1 ;  /* 0x000000040000795c */ /* 0x000fea0000300000 */
[----:B------:R-:W-:-:S04]  /*9830*/  HFMA2 R3, -RZ, RZ, 0, 0 ;  /* 0x00000000ff037431 */ /* 0x000fc800000001ff */
[----:B------:R-:W-:Y:S05]  /*9840*/  RET.REL.NODEC R2 `(_ZN7cutlass13device_kernelINS_4gemm6kernel13GemmUniversalIN4cute5tupleIJiiiiEEENS1_10collective13CollectiveMmaINS1_35MainloopSm100TmaUmmaWarpSpecializedILi4ELi2ELi4ENS5_IJNS4_1CILi2EEENSA_ILi1EEESC_EEEEENS5_IJNSA_ILi128EEESF_SF_EEENS_6half_tENS5_IJlSC_lEEESH_SI_NS4_8TiledMMAINS4_8MMA_AtomIJNS4_26SM100_MMA_F16BF16_2x1SM_SSISH_SH_fLi128ELi128ELNS4_4UMMA5MajorE0ELSN_0ELNSM_7ScaleInE0ELSO_0EEEEEENS4_6LayoutINS5_IJSC_SC_SC_EEENS5_IJNSA_ILi0EEEST_ST_EEEEENS5_IJNS4_10UnderscoreESW_SW_EEEEENS4_18SM100_TMA_2SM_LOADENS4_14ComposedLayoutINS4_7SwizzleILi3ELi4ELi3EEENS4_18smem_ptr_flag_bitsILi16EEENSR_INS5_IJNSA_ILi8EEENSA_ILi64EEEEEENS5_IJS16_SC_EEEEEEEvNS4_8identityESZ_S1A_vS1B_EENS_8epilogue10collective18CollectiveEpilogueINS1D_23Sm100TmaWarpSpecializedILi4ELi2ELi16ELb1ELb0EEEJNS5_IJS16_SF_SF_EEENS5_IJNSR_IS16_SC_EENSR_INS5_IJNSA_ILi16EEESB_EEENS5_IJSC_S16_EEEEEEEESH_SI_SH_SI_NS1D_6fusion15FusionCallbacksIS1H_NS1P_17LinearCombinationISH_fSH_fLNS_15FloatRoundStyleE2EEES1I_S1O_JEEENS4_5SM1004TMEM4LOAD26SM100_TMEM_LOAD_32dp32b16xENS4_13SM90_TMA_LOADENS10_INS11_ILi1ELi4ELi3EEES14_NSR_INS5_IJS15_S1K_EEENS5_IJS1K_SC_EEEEEEENS4_39AutoVectorizingCopyWithAssumedAlignmentILi128EEENS4_14SM90_TMA_STOREES24_S26_S26_EEEvvEEEEvNT_6ParamsE) ;  /* 0xffffff6402ec7950 */ /* 0x000fea0003c3ffff */
        .weak           $__internal_1_$__cuda_sm10x_tcgen05_guardrail_trap_phase_invalid_during_alloc
        .type           $__internal_1_$__cuda_sm10x_tcgen05_guardrail_trap_phase_invalid_during_alloc,@function
        .size           $__internal_1_$__cuda_sm10x_tcgen05_guardrail_trap_phase_invalid_during_alloc,($__internal_2_$__cuda_sm10x_tcgen05_guardrail_trap_unallocated_columns_being_dealloced - $__internal_1_$__cuda_sm10x_tcgen05_guardrail_trap_phase_invalid_during_alloc)
$__internal_1_$__cuda_sm10x_tcgen05_guardrail_trap_phase_invalid_during_alloc:
[----:B------:R-:W-:Y:S05]  /*9850*/  BPT.TRAP 0x1 ;  /* 0x000000040000795c */ /* 0x000fea0000300000 */
[----:B------:R-:W-:-:S04]  /*9860*/  MOV R3, 0x0 ;  /* 0x0000000000037802 */ /* 0x000fc80000000f00 */
[----:B------:R-:W-:Y:S05]  /*9870*/  RET.REL.NODEC R2 `(_ZN7cutlass13device_kernelINS_4gemm6kernel13GemmUniversalIN4cute5tupleIJiiiiEEENS1_10collective13CollectiveMmaINS1_35MainloopSm100TmaUmmaWarpSpecializedILi4ELi2ELi4ENS5_IJNS4_1CILi2EEENSA_ILi1EEESC_EEEEENS5_IJNSA_ILi128EEESF_SF_EEENS_6half_tENS5_IJlSC_lEEESH_SI_NS4_8TiledMMAINS4_8MMA_AtomIJNS4_26SM100_MMA_F16BF16_2x1SM_SSISH_SH_fLi128ELi128ELNS4_4UMMA5MajorE0ELSN_0ELNSM_7ScaleInE0ELSO_0EEEEEENS4_6LayoutINS5_IJSC_SC_SC_EEENS5_IJNSA_ILi0EEEST_ST_EEEEENS5_IJNS4_10UnderscoreESW_SW_EEEEENS4_18SM100_TMA_2SM_LOADENS4_14ComposedLayoutINS4_7SwizzleILi3ELi4ELi3EEENS4_18smem_ptr_flag_bitsILi16EEENSR_INS5_IJNSA_ILi8EEENSA_ILi64EEEEEENS5_IJS16_SC_EEEEEEEvNS4_8identityESZ_S1A_vS1B_EENS_8epilogue10collective18CollectiveEpilogueINS1D_23Sm100TmaWarpSpecializedILi4ELi2ELi16ELb1ELb0EEEJNS5_IJS16_SF_SF_EEENS5_IJNSR_IS16_SC_EENSR_INS5_IJNSA_ILi16EEESB_EEENS5_IJSC_S16_EEEEEEEESH_SI_SH_SI_NS1D_6fusion15FusionCallbacksIS1H_NS1P_17LinearCombinationISH_fSH_fLNS_15FloatRoundStyleE2EEES1I_S1O_JEEENS4_5SM1004TMEM4LOAD26SM100_TMEM_LOAD_32dp32b16xENS4_13SM90_TMA_LOADENS10_INS11_ILi1ELi4ELi3EEES14_NSR_INS5_IJS15_S1K_EEENS5_IJS1K_SC_EEEEEEENS4_39AutoVectorizingCopyWithAssumedAlignmentILi128EEENS4_14SM90_TMA_STOREES24_S26_S26_EEEvvEEEEvNT_6ParamsE) ;  /* 0xffffff6402e07950 */ /* 0x000fea0003c3ffff */
        .weak           $__internal_2_$__cuda_sm10x_tcgen05_guardrail_trap_unallocated_columns_being_dealloced
        .type           $__internal_2_$__cuda_sm10x_tcgen05_guardrail_trap_unallocated_columns_being_dealloced,@function
        .size           $__internal_2_$__cuda_sm10x_tcgen05_guardrail_trap_unallocated_columns_being_dealloced,(.L_x_197 - $__internal_2_$__cuda_sm10x_tcgen05_guardrail_trap_unallocated_columns_being_dealloced)
$__internal_2_$__cuda_sm10x_tcgen05_guardrail_trap_unallocated_columns_being_dealloced:
[----:B------:R-:W-:Y:S05]  /*9880*/  BPT.TRAP 0x1 ;  /* 0x000000040000795c */ /* 0x000fea0000300000 */
[----:B------:R-:W-:-:S04]  /*9890*/  HFMA2 R3, -RZ, RZ, 0, 0 ;  /* 0x00000000ff037431 */ /* 0x000fc800000001ff */
[----:B------:R-:W-:Y:S05]  /*98a0*/  RET.REL.NODEC R2 `(_ZN7cutlass13device_kernelINS_4gemm6kernel13GemmUniversalIN4cute5tupleIJiiiiEEENS1_10collective13CollectiveMmaINS1_35MainloopSm100TmaUmmaWarpSpecializedILi4ELi2ELi4ENS5_IJNS4_1CILi2EEENSA_ILi1EEESC_EEEEENS5_IJNSA_ILi128EEESF_SF_EEENS_6half_tENS5_IJlSC_lEEESH_SI_NS4_8TiledMMAINS4_8MMA_AtomIJNS4_26SM100_MMA_F16BF16_2x1SM_SSISH_SH_fLi128ELi128ELNS4_4UMMA5MajorE0ELSN_0ELNSM_7ScaleInE0ELSO_0EEEEEENS4_6LayoutINS5_IJSC_SC_SC_EEENS5_IJNSA_ILi0EEEST_ST_EEEEENS5_IJNS4_10UnderscoreESW_SW_EEEEENS4_18SM100_TMA_2SM_LOADENS4_14ComposedLayoutINS4_7SwizzleILi3ELi4ELi3EEENS4_18smem_ptr_flag_bitsILi16EEENSR_INS5_IJNSA_ILi8EEENSA_ILi64EEEEEENS5_IJS16_SC_EEEEEEEvNS4_8identityESZ_S1A_vS1B_EENS_8epilogue10collective18CollectiveEpilogueINS1D_23Sm100TmaWarpSpecializedILi4ELi2ELi16ELb1ELb0EEEJNS5_IJS16_SF_SF_EEENS5_IJNSR_IS16_SC_EENSR_INS5_IJNSA_ILi16EEESB_EEENS5_IJSC_S16_EEEEEEEESH_SI_SH_SI_NS1D_6fusion15FusionCallbacksIS1H_NS1P_17LinearCombinationISH_fSH_fLNS_15FloatRoundStyleE2EEES1I_S1O_JEEENS4_5SM1004TMEM4LOAD26SM100_TMEM_LOAD_32dp32b16xENS4_13SM90_TMA_LOADENS10_INS11_ILi1ELi4ELi3EEES14_NSR_INS5_IJS15_S1K_EEENS5_IJS1K_SC_EEEEEEENS4_39AutoVectorizingCopyWithAssumedAlignmentILi128EEENS4_14SM90_TMA_STOREES24_S26_S26_EEEvvEEEEvNT_6ParamsE) ;  /* 0xffffff6402d47950 */ /* 0x000fea0003c3ffff */
.L_x_196:
[----:B------:R-:W-:-:S00]  /*98b0*/  BRA `(.L_x_196) ;  /* 0xfffffffc00fc7947 */ /* 0x000fc0000383ffff */
[----:B------:R-:W-:-:S00]  /*98c0*/  NOP ;  /* 0x0000000000007918 */ /* 0x000fc00000000000 */
        /* <DEDUP_REMOVED lines=11> */
.L_x_197:


//--------------------- .nv.global.init           --------------------------
	.section	.nv.global.init,"aw",@progbits
.nv.global.init:
	.type		$str$27,@object
	.size		$str$27,($str$28 - $str$27)
$str$27:
        /*0000*/ 	.byte	0x28, 0x61, 0x64, 0x64, 0x72, 0x65, 0x73, 0x73, 0x20, 0x26, 0x20, 0x6d, 0x61, 0x73, 0x6b, 0x29
        /*0010*/ 	.byte	0x20, 0x3d, 0x3d, 0x20, 0x30, 0x00
	.type		$str$28,@object
	.size		$str$28,($str$26 - $str$28)
$str$28:
        /*0016*/ 	.byte	0x2f, 0x74, 0x6d, 0x70, 0x2f, 0x63, 0x75, 0x74, 0x6c, 0x61, 0x73, 0x73, 0x5f, 0x73, 0x77, 0x65
        /*0026*/ 	.byte	0x65, 0x70, 0x5f, 0x73, 0x72, 0x63, 0x2f, 0x69, 0x6e, 0x63, 0x6c, 0x75, 0x64, 0x65, 0x2f, 0x63
        /*0036*/ 	.byte	0x75, 0x74, 0x65, 0x2f, 0x70, 0x6f, 0x69, 0x6e, 0x74, 0x65, 0x72, 0x5f, 0x66, 0x6c, 0x61, 0x67
        /*0046*/ 	.byte	0x67, 0x65, 0x64, 0x2e, 0x68, 0x70, 0x70, 0x00
	.type		$str$26,@object
	.size		$str$26,($str$25 - $str$26)
$str$26:
        /*004e*/ 	.byte	0x2f, 0x74, 0x6d, 0x70, 0x2f, 0x63, 0x75, 0x74, 0x6c, 0x61, 0x73, 0x73, 0x5f, 0x73, 0x77, 0x65
        /*005e*/ 	.byte	0x65, 0x70, 0x5f, 0x73, 0x72, 0x63, 0x2f, 0x69, 0x6e, 0x63, 0x6c, 0x75, 0x64, 0x65, 0x2f, 0x63
        /*006e*/ 	.byte	0x75, 0x74, 0x65, 0x2f, 0x61, 0x74, 0x6f, 0x6d, 0x2f, 0x63, 0x6f, 0x70, 0x79, 0x5f, 0x74, 0x72
        /*007e*/ 	.byte	0x61, 0x69, 0x74, 0x73, 0x5f, 0x73, 0x6d, 0x31, 0x30, 0x30, 0x2e, 0x68, 0x70, 0x70, 0x00
	.type		$str$25,@object
	.size		$str$25,(__unnamed_1 - $str$25)
$str$25:
        /*008d*/ 	.byte	0x28, 0x28, 0x75, 0x69, 0x6e, 0x74, 0x33, 0x32, 0x5f, 0x74, 0x28, 0x74, 0x68, 0x72, 0x65, 0x61
        /*009d*/ 	.byte	0x64, 0x49, 0x64, 0x78, 0x2e, 0x78, 0x29, 0x20, 0x2f, 0x20, 0x33, 0x32, 0x29, 0x20, 0x25, 0x20
        /*00ad*/ 	.byte	0x34, 0x29, 0x20, 0x3d, 0x3d, 0x20, 0x28, 0x28, 0x28, 0x74, 0x6d, 0x65, 0x6d, 0x5f, 0x61, 0x64
        /*00bd*/ 	.byte	0x64, 0x72, 0x20, 0x3e, 0x3e, 0x20, 0x31, 0x36, 0x29, 0x20, 0x2f, 0x20, 0x33, 0x32, 0x29, 0x20
        /*00cd*/ 	.byte	0x25, 0x20, 0x34, 0x29, 0x00
	.type		__unnamed_1,@object
	.size		__unnamed_1,(__unnamed_2 - __unnamed_1)
__unnamed_1:
        /*00d2*/ 	.byte	0x61, 0x75, 0x74, 0x6f, 0x20, 0x63, 0x75, 0x74, 0x65, 0x3a, 0x3a, 0x61, 0x73, 0x5f, 0x70, 0x6f
        /* <DEDUP_REMOVED lines=24> */
        /*0262*/ 	.byte	0x34, 0x38, 0x3e, 0x3e, 0x3e, 0x3e, 0x5d, 0x00
	.type		__unnamed_2,@object
	.size		__unnamed_2,(.L_2 - __unnamed_2)
__unnamed_2:
        /* <DEDUP_REMOVED lines=40> */
        /*04ea*/ 	.byte	0x3a, 0x3a, 0x43, 0x3c, 0x30, 0x3e, 0x3e, 0x3e, 0x3e, 0x5d, 0x00
.L_2:


//--------------------- .nv.shared._ZN7cutlass13device_kernelINS_4gemm6kernel13GemmUniversalIN4cute5tupleIJiiiiEEENS1_10collective13CollectiveMmaINS1_35MainloopSm100TmaUmmaWarpSpecializedILi4ELi2ELi4ENS5_IJNS4_1CILi2EEENSA_ILi1EEESC_EEEEENS5_IJNSA_ILi128EEESF_SF_EEENS_6half_tENS5_IJlSC_lEEESH_SI_NS4_8TiledMMAINS4_8MMA_AtomIJNS4_26SM100_MMA_F16BF16_2x1SM_SSISH_SH_fLi128ELi128ELNS4_4UMMA5MajorE0ELSN_0ELNSM_7ScaleInE0ELSO_0EEEEEENS4_6LayoutINS5_IJSC_SC_SC_EEENS5_IJNSA_ILi0EEEST_ST_EEEEENS5_IJNS4_10UnderscoreESW_SW_EEEEENS4_18SM100_TMA_2SM_LOADENS4_14ComposedLayoutINS4_7SwizzleILi3ELi4ELi3EEENS4_18smem_ptr_flag_bitsILi16EEENSR_INS5_IJNSA_ILi8EEENSA_ILi64EEEEEENS5_IJS16_SC_EEEEEEEvNS4_8identityESZ_S1A_vS1B_EENS_8epilogue10collective18CollectiveEpilogueINS1D_23Sm100TmaWarpSpecializedILi4ELi2ELi16ELb1ELb0EEEJNS5_IJS16_SF_SF_EEENS5_IJNSR_IS16_SC_EENSR_INS5_IJNSA_ILi16EEESB_EEENS5_IJSC_S16_EEEEEEEESH_SI_SH_SI_NS1D_6fusion15FusionCallbacksIS1H_NS1P_17LinearCombinationISH_fSH_fLNS_15FloatRoundStyleE2EEES1I_S1O_JEEENS4_5SM1004TMEM4LOAD26SM100_TMEM_LOAD_32dp32b16xENS4_13SM90_TMA_LOADENS10_INS11_ILi1ELi4ELi3EEES14_NSR_INS5_IJS15_S1K_EEENS5_IJS1K_SC_EEEEEEENS4_39AutoVectorizingCopyWithAssumedAlignmentILi128EEENS4_14SM90_TMA_STOREES24_S26_S26_EEEvvEEEEvNT_6ParamsE --------------------------
	.section	.nv.shared._ZN7cutlass13device_kernelINS_4gemm6kernel13GemmUniversalIN4cute5tupleIJiiiiEEENS1_10collective13CollectiveMmaINS1_35MainloopSm100TmaUmmaWarpSpecializedILi4ELi2ELi4ENS5_IJNS4_1CILi2EEENSA_ILi1EEESC_EEEEENS5_IJNSA_ILi128EEESF_SF_EEENS_6half_tENS5_IJlSC_lEEESH_SI_NS4_8TiledMMAINS4_8MMA_AtomIJNS4_26SM100_MMA_F16BF16_2x1SM_SSISH_SH_fLi128ELi128ELNS4_4UMMA5MajorE0ELSN_0ELNSM_7ScaleInE0ELSO_0EEEEEENS4_6LayoutINS5_IJSC_SC_SC_EEENS5_IJNSA_ILi0EEEST_ST_EEEEENS5_IJNS4_10UnderscoreESW_SW_EEEEENS4_18SM100_TMA_2SM_LOADENS4_14ComposedLayoutINS4_7SwizzleILi3ELi4ELi3EEENS4_18smem_ptr_flag_bitsILi16EEENSR_INS5_IJNSA_ILi8EEENSA_ILi64EEEEEENS5_IJS16_SC_EEEEEEEvNS4_8identityESZ_S1A_vS1B_EENS_8epilogue10collective18CollectiveEpilogueINS1D_23Sm100TmaWarpSpecializedILi4ELi2ELi16ELb1ELb0EEEJNS5_IJS16_SF_SF_EEENS5_IJNSR_IS16_SC_EENSR_INS5_IJNSA_ILi16EEESB_EEENS5_IJSC_S16_EEEEEEEESH_SI_SH_SI_NS1D_6fusion15FusionCallbacksIS1H_NS1P_17LinearCombinationISH_fSH_fLNS_15FloatRoundStyleE2EEES1I_S1O_JEEENS4_5SM1004TMEM4LOAD26SM100_TMEM_LOAD_32dp32b16xENS4_13SM90_TMA_LOADENS10_INS11_ILi1ELi4ELi3EEES14_NSR_INS5_IJS15_S1K_EEENS5_IJS1K_SC_EEEEEEENS4_39AutoVectorizingCopyWithAssumedAlignmentILi128EEENS4_14SM90_TMA_STOREES24_S26_S26_EEEvvEEEEvNT_6ParamsE,"aw",@nobits
	.sectionflags	@""
	.align	16
	.zero		1024


//--------------------- .nv.shared.reserved.0     --------------------------
	.section	.nv.shared.reserved.0,"aw",@nobits
	.weak		__nv_reservedSMEM_offset_0_alias
	.size		__nv_reservedSMEM_offset_0_alias, 0, 64
	.other		__nv_reservedSMEM_offset_0_alias,@"STO_CUDA_RESERVED_SHARED STV_DEFAULT"
__nv_reservedSMEM_offset_0_alias:
	.zero		0
.nv.shared.reserved.0:
	.zero		64
	.weak		__nv_reservedSMEM_tcgen05_partition
	.type		__nv_reservedSMEM_tcgen05_partition,@object
	.size		__nv_reservedSMEM_tcgen05_partition,(.L_0 - __nv_reservedSMEM_tcgen05_partition)
__nv_reservedSMEM_tcgen05_partition:
	.zero		32
.L_0:


//--------------------- .nv.global                --------------------------
	.section	.nv.global,"aw",@nobits
.nv.global:
	.type		_ZN39_INTERNAL_1cfd5790_4_k_cu_1669eb2e_72614cute1_E,@object
	.size		_ZN39_INTERNAL_1cfd5790_4_k_cu_1669eb2e_72614cute1_E,(_ZN39_INTERNAL_1cfd5790_4_k_cu_1669eb2e_72614cuda3std3__45__cpo6cbeginE - _ZN39_INTERNAL_1cfd5790_4_k_cu_1669eb2e_72614cute1_E)
_ZN39_INTERNAL_1cfd5790_4_k_cu_1669eb2e_72614cute1_E:
	.zero		1
	.type		_ZN39_INTERNAL_1cfd5790_4_k_cu_1669eb2e_72614cuda3std3__45__cpo6cbeginE,@object
	.size		_ZN39_INTERNAL_1cfd5790_4_k_cu_1669eb2e_72614cuda3std3__45__cpo6cbeginE,(_ZN39_INTERNAL_1cfd5790_4_k_cu_1669eb2e_72614cuda3std3__48in_placeE - _ZN39_INTERNAL_1cfd5790_4_k_cu_1669eb2e_72614cuda3std3__45__cpo6cbeginE)
_ZN39_INTERNAL_1cfd5790_4_k_cu_1669eb2e_72614cuda3std3__45__cpo6cbeginE:
	.zero		1
	.type		_ZN39_INTERNAL_1cfd5790_4_k_cu_1669eb2e_72614cuda3std3__48in_placeE,@object
	.size		_ZN39_INTERNAL_1cfd5790_4_k_cu_1669eb2e_72614cuda3std3__48in_placeE,(_ZN39_INTERNAL_1cfd5790_4_k_cu_1669eb2e_72614cuda3std6ranges3__45__cpo9iter_moveE - _ZN39_INTERNAL_1cfd5790_4_k_cu_1669eb2e_72614cuda3std3__48in_placeE)
_ZN39_INTERNAL_1cfd5790_4_k_cu_1669eb2e_72614cuda3std3__48in_placeE:
	.zero		1
	.type		_ZN39_INTERNAL_1cfd5790_4_k_cu_1669eb2e_72614cuda3std6ranges3__45__cpo9iter_moveE,@object
	.size		_ZN39_INTERNAL_1cfd5790_4_k_cu_1669eb2e_72614cuda3std6ranges3__45__cpo9iter_moveE,(_ZN39_INTERNAL_1cfd5790_4_k_cu_1669eb2e_72614cuda3std3__45__cpo5beginE - _ZN39_INTERNAL_1cfd5790_4_k_cu_1669eb2e_72614cuda3std6ranges3__45__cpo9iter_moveE)
_ZN39_INTERNAL_1cfd5790_4_k_cu_1669eb2e_72614cuda3std6ranges3__45__cpo9iter_moveE:
	.zero		1
	.type		_ZN39_INTERNAL_1cfd5790_4_k_cu_1669eb2e_72614cuda3std3__45__cpo5beginE,@object
	.size		_ZN39_INTERNAL_1cfd5790_4_k_cu_1669eb2e_72614cuda3std3__45__cpo5beginE,(_ZN39_INTERNAL_1cfd5790_4_k_cu_1669eb2e_72614cuda3std3__441_GLOBAL__N__1cfd5790_4_k_cu_1669eb2e_72616ignoreE - _ZN39_INTERNAL_1cfd5790_4_k_cu_1669eb2e_72614cuda3std3__45__cpo5beginE)
_ZN39_INTERNAL_1cfd5790_4_k_cu_1669eb2e_72614cuda3std3__45__cpo5beginE:
	.zero		1
	.type		_ZN39_INTERNAL_1cfd5790_4_k_cu_1669eb2e_72614cuda3std3__441_GLOBAL__N__1cfd5790_4_k_cu_1669eb2e_72616ignoreE,@object
	.size		_ZN39_INTERNAL_1cfd5790_4_k_cu_1669eb2e_72614cuda3std3__441_GLOBAL__N__1cfd5790_4_k_cu_1669eb2e_72616ignoreE,(_ZN39_INTERNAL_1cfd5790_4_k_cu_1669eb2e_72614cute7productE - _ZN39_INTERNAL_1cfd5790_4_k_cu_1669eb2e_72614cuda3std3__441_GLOBAL__N__1cfd5790_4_k_cu_1669eb2e_72616ignoreE)
_ZN39_INTERNAL_1cfd5790_4_k_cu_1669eb2e_72614cuda3std3__441_GLOBAL__N__1cfd5790_4_k_cu_1669eb2e_72616ignoreE:
	.zero		1
	.type		_ZN39_INTERNAL_1cfd5790_4_k_cu_1669eb2e_72614cute7productE,@object
	.size		_ZN39_INTERNAL_1cfd5790_4_k_cu_1669eb2e_72614cute7productE,(_ZN39_INTERNAL_1cfd5790_4_k_cu_1669eb2e_72614cuda3std3__45__cpo3endE - _ZN39_INTERNAL_1cfd5790_4_k_cu_1669eb2e_72614cute7productE)
_ZN39_INTERNAL_1cfd5790_4_k_cu_1669eb2e_72614cute7productE:
	.zero		1
	.type		_ZN39_INTERNAL_1cfd5790_4_k_cu_1669eb2e_72614cuda3std3__45__cpo3endE,@object
	.size		_ZN39_INTERNAL_1cfd5790_4_k_cu_1669eb2e_72614cuda3std3__45__cpo3endE,(_ZN39_INTERNAL_1cfd5790_4_k_cu_1669eb2e_72614cuda3std3__419piecewise_constructE - _ZN39_INTERNAL_1cfd5790_4_k_cu_1669eb2e_72614cuda3std3__45__cpo3endE)
_ZN39_INTERNAL_1cfd5790_4_k_cu_1669eb2e_72614cuda3std3__45__cpo3endE:
	.zero		1
	.type		_ZN39_INTERNAL_1cfd5790_4_k_cu_1669eb2e_72614cuda3std3__419piecewise_constructE,@object
	.size		_ZN39_INTERNAL_1cfd5790_4_k_cu_1669eb2e_72614cuda3std3__419piecewise_constructE,(_ZN39_INTERNAL_1cfd5790_4_k_cu_1669eb2e_72614cuda3std3__45__cpo4cendE - _ZN39_INTERNAL_1cfd5790_4_k_cu_1669eb2e_72614cuda3std3__419piecewise_constructE)
_ZN39_INTERNAL_1cfd5790_4_k_cu_1669eb2e_72614cuda3std3__419piecewise_constructE:
	.zero		1
	.type		_ZN39_INTERNAL_1cfd5790_4_k_cu_1669eb2e_72614cuda3std3__45__cpo4cendE,@object
	.size		_ZN39_INTERNAL_1cfd5790_4_k_cu_1669eb2e_72614cuda3std3__45__cpo4cendE,(_ZN39_INTERNAL_1cfd5790_4_k_cu_1669eb2e_72614cuda3std6ranges3__45__cpo4swapE - _ZN39_INTERNAL_1cfd5790_4_k_cu_1669eb2e_72614cuda3std3__45__cpo4cendE)
_ZN39_INTERNAL_1cfd5790_4_k_cu_1669eb2e_72614cuda3std3__45__cpo4cendE:
	.zero		1
	.type		_ZN39_INTERNAL_1cfd5790_4_k_cu_1669eb2e_72614cuda3std6ranges3__45__cpo4swapE,@object
	.size		_ZN39_INTERNAL_1cfd5790_4_k_cu_1669eb2e_72614cuda3std6ranges3__45__cpo4swapE,(.L_10 - _ZN39_INTERNAL_1cfd5790_4_k_cu_1669eb2e_72614cuda3std6ranges3__45__cpo4swapE)
_ZN39_INTERNAL_1cfd5790_4_k_cu_1669eb2e_72614cuda3std6ranges3__45__cpo4swapE:
	.zero		1
.L_10:


//--------------------- .nv.constant0._ZN7cutlass13device_kernelINS_4gemm6kernel13GemmUniversalIN4cute5tupleIJiiiiEEENS1_10collective13CollectiveMmaINS1_35MainloopSm100TmaUmmaWarpSpecializedILi4ELi2ELi4ENS5_IJNS4_1CILi2EEENSA_ILi1EEESC_EEEEENS5_IJNSA_ILi128EEESF_SF_EEENS_6half_tENS5_IJlSC_lEEESH_SI_NS4_8TiledMMAINS4_8MMA_AtomIJNS4_26SM100_MMA_F16BF16_2x1SM_SSISH_SH_fLi128ELi128ELNS4_4UMMA5MajorE0ELSN_0ELNSM_7ScaleInE0ELSO_0EEEEEENS4_6LayoutINS5_IJSC_SC_SC_EEENS5_IJNSA_ILi0EEEST_ST_EEEEENS5_IJNS4_10UnderscoreESW_SW_EEEEENS4_18SM100_TMA_2SM_LOADENS4_14ComposedLayoutINS4_7SwizzleILi3ELi4ELi3EEENS4_18smem_ptr_flag_bitsILi16EEENSR_INS5_IJNSA_ILi8EEENSA_ILi64EEEEEENS5_IJS16_SC_EEEEEEEvNS4_8identityESZ_S1A_vS1B_EENS_8epilogue10collective18CollectiveEpilogueINS1D_23Sm100TmaWarpSpecializedILi4ELi2ELi16ELb1ELb0EEEJNS5_IJS16_SF_SF_EEENS5_IJNSR_IS16_SC_EENSR_INS5_IJNSA_ILi16EEESB_EEENS5_IJSC_S16_EEEEEEEESH_SI_SH_SI_NS1D_6fusion15FusionCallbacksIS1H_NS1P_17LinearCombinationISH_fSH_fLNS_15FloatRoundStyleE2EEES1I_S1O_JEEENS4_5SM1004TMEM4LOAD26SM100_TMEM_LOAD_32dp32b16xENS4_13SM90_TMA_LOADENS10_INS11_ILi1ELi4ELi3EEES14_NSR_INS5_IJS15_S1K_EEENS5_IJS1K_SC_EEEEEEENS4_39AutoVectorizingCopyWithAssumedAlignmentILi128EEENS4_14SM90_TMA_STOREES24_S26_S26_EEEvvEEEEvNT_6ParamsE --------------------------
	.section	.nv.constant0._ZN7cutlass13device_kernelINS_4gemm6kernel13GemmUniversalIN4cute5tupleIJiiiiEEENS1_10collective13CollectiveMmaINS1_35MainloopSm100TmaUmmaWarpSpecializedILi4ELi2ELi4ENS5_IJNS4_1CILi2EEENSA_ILi1EEESC_EEEEENS5_IJNSA_ILi128EEESF_SF_EEENS_6half_tENS5_IJlSC_lEEESH_SI_NS4_8TiledMMAINS4_8MMA_AtomIJNS4_26SM100_MMA_F16BF16_2x1SM_SSISH_SH_fLi128ELi128ELNS4_4UMMA5MajorE0ELSN_0ELNSM_7ScaleInE0ELSO_0EEEEEENS4_6LayoutINS5_IJSC_SC_SC_EEENS5_IJNSA_ILi0EEEST_ST_EEEEENS5_IJNS4_10UnderscoreESW_SW_EEEEENS4_18SM100_TMA_2SM_LOADENS4_14ComposedLayoutINS4_7SwizzleILi3ELi4ELi3EEENS4_18smem_ptr_flag_bitsILi16EEENSR_INS5_IJNSA_ILi8EEENSA_ILi64EEEEEENS5_IJS16_SC_EEEEEEEvNS4_8identityESZ_S1A_vS1B_EENS_8epilogue10collective18CollectiveEpilogueINS1D_23Sm100TmaWarpSpecializedILi4ELi2ELi16ELb1ELb0EEEJNS5_IJS16_SF_SF_EEENS5_IJNSR_IS16_SC_EENSR_INS5_IJNSA_ILi16EEESB_EEENS5_IJSC_S16_EEEEEEEESH_SI_SH_SI_NS1D_6fusion15FusionCallbacksIS1H_NS1P_17LinearCombinationISH_fSH_fLNS_15FloatRoundStyleE2EEES1I_S1O_JEEENS4_5SM1004TMEM4LOAD26SM100_TMEM_LOAD_32dp32b16xENS4_13SM90_TMA_LOADENS10_INS11_ILi1ELi4ELi3EEES14_NSR_INS5_IJS15_S1K_EEENS5_IJS1K_SC_EEEEEEENS4_39AutoVectorizingCopyWithAssumedAlignmentILi128EEENS4_14SM90_TMA_STOREES24_S26_S26_EEEvvEEEEvNT_6ParamsE,"a",@progbits
	.sectionflags	@""
	.align	4
.nv.constant0._ZN7cutlass13device_kernelINS_4gemm6kernel13GemmUniversalIN4cute5tupleIJiiiiEEENS1_10collective13CollectiveMmaINS1_35MainloopSm100TmaUmmaWarpSpecializedILi4ELi2ELi4ENS5_IJNS4_1CILi2EEENSA_ILi1EEESC_EEEEENS5_IJNSA_ILi128EEESF_SF_EEENS_6half_tENS5_IJlSC_lEEESH_SI_NS4_8TiledMMAINS4_8MMA_AtomIJNS4_26SM100_MMA_F16BF16_2x1SM_SSISH_SH_fLi128ELi128ELNS4_4UMMA5MajorE0ELSN_0ELNSM_7ScaleInE0ELSO_0EEEEEENS4_6LayoutINS5_IJSC_SC_SC_EEENS5_IJNSA_ILi0EEEST_ST_EEEEENS5_IJNS4_10UnderscoreESW_SW_EEEEENS4_18SM100_TMA_2SM_LOADENS4_14ComposedLayoutINS4_7SwizzleILi3ELi4ELi3EEENS4_18smem_ptr_flag_bitsILi16EEENSR_INS5_IJNSA_ILi8EEENSA_ILi64EEEEEENS5_IJS16_SC_EEEEEEEvNS4_8identityESZ_S1A_vS1B_EENS_8epilogue10collective18CollectiveEpilogueINS1D_23Sm100TmaWarpSpecializedILi4ELi2ELi16ELb1ELb0EEEJNS5_IJS16_SF_SF_EEENS5_IJNSR_IS16_SC_EENSR_INS5_IJNSA_ILi16EEESB_EEENS5_IJSC_S16_EEEEEEEESH_SI_SH_SI_NS1D_6fusion15FusionCallbacksIS1H_NS1P_17LinearCombinationISH_fSH_fLNS_15FloatRoundStyleE2EEES1I_S1O_JEEENS4_5SM1004TMEM4LOAD26SM100_TMEM_LOAD_32dp32b16xENS4_13SM90_TMA_LOADENS10_INS11_ILi1ELi4ELi3EEES14_NSR_INS5_IJS15_S1K_EEENS5_IJS1K_SC_EEEEEEENS4_39AutoVectorizingCopyWithAssumedAlignmentILi128EEENS4_14SM90_TMA_STOREES24_S26_S26_EEEvvEEEEvNT_6ParamsE:
	.zero		2944


//--------------------- SYMBOLS --------------------------

	.type		.nv.reservedSmem.offset0,@object
	.size		.nv.reservedSmem.offset0,0x4
	.type		.nv.reservedSmem.cap,@object
	.size		.nv.reservedSmem.cap,0x4
	.type		__assertfail,@function
